//
// Generated by NVIDIA NVVM Compiler
//
// Compiler Build ID: CL-36424714
// Cuda compilation tools, release 13.0, V13.0.88
// Based on NVVM 20.0.0
//

.version 9.0
.target sm_100
.address_size 64

	// .globl	_Z18patternMatchKernelPKcPKiiS0_S2_iPiS3_
// _ZZ27patternMatchKernelOptimizedPKcPKiiS0_S2_iPiS3_E14sharedPatterns has been demoted
// _ZZ27patternMatchKernelOptimizedPKcPKiiS0_S2_iPiS3_E13sharedLengths has been demoted

.visible .entry _Z18patternMatchKernelPKcPKiiS0_S2_iPiS3_(
	.param .u64 .ptr .align 1 _Z18patternMatchKernelPKcPKiiS0_S2_iPiS3__param_0,
	.param .u64 .ptr .align 1 _Z18patternMatchKernelPKcPKiiS0_S2_iPiS3__param_1,
	.param .u32 _Z18patternMatchKernelPKcPKiiS0_S2_iPiS3__param_2,
	.param .u64 .ptr .align 1 _Z18patternMatchKernelPKcPKiiS0_S2_iPiS3__param_3,
	.param .u64 .ptr .align 1 _Z18patternMatchKernelPKcPKiiS0_S2_iPiS3__param_4,
	.param .u32 _Z18patternMatchKernelPKcPKiiS0_S2_iPiS3__param_5,
	.param .u64 .ptr .align 1 _Z18patternMatchKernelPKcPKiiS0_S2_iPiS3__param_6,
	.param .u64 .ptr .align 1 _Z18patternMatchKernelPKcPKiiS0_S2_iPiS3__param_7
)
{
	.reg .pred 	%p<10>;
	.reg .b16 	%rs<3>;
	.reg .b32 	%r<41>;
	.reg .b64 	%rd<23>;

	ld.param.u64 	%rd6, [_Z18patternMatchKernelPKcPKiiS0_S2_iPiS3__param_0];
	ld.param.u64 	%rd7, [_Z18patternMatchKernelPKcPKiiS0_S2_iPiS3__param_1];
	ld.param.u32 	%r25, [_Z18patternMatchKernelPKcPKiiS0_S2_iPiS3__param_2];
	ld.param.u64 	%rd8, [_Z18patternMatchKernelPKcPKiiS0_S2_iPiS3__param_3];
	ld.param.u64 	%rd9, [_Z18patternMatchKernelPKcPKiiS0_S2_iPiS3__param_4];
	ld.param.u32 	%r24, [_Z18patternMatchKernelPKcPKiiS0_S2_iPiS3__param_5];
	ld.param.u64 	%rd10, [_Z18patternMatchKernelPKcPKiiS0_S2_iPiS3__param_6];
	ld.param.u64 	%rd11, [_Z18patternMatchKernelPKcPKiiS0_S2_iPiS3__param_7];
	mov.u32 	%r26, %ctaid.x;
	mov.u32 	%r27, %ntid.x;
	mov.u32 	%r28, %tid.x;
	mad.lo.s32 	%r1, %r26, %r27, %r28;
	setp.ge.s32 	%p1, %r1, %r25;
	@%p1 bra 	$L__BB0_13;
	cvta.to.global.u64 	%rd12, %rd7;
	mul.wide.s32 	%rd13, %r1, 4;
	add.s64 	%rd14, %rd12, %rd13;
	ld.global.u32 	%r2, [%rd14];
	ld.global.u32 	%r3, [%rd14+4];
	setp.lt.s32 	%p2, %r24, 1;
	@%p2 bra 	$L__BB0_13;
	add.s32 	%r4, %r3, 1;
	cvta.to.global.u64 	%rd1, %rd9;
	cvta.to.global.u64 	%rd2, %rd6;
	cvta.to.global.u64 	%rd3, %rd8;
	cvta.to.global.u64 	%rd4, %rd11;
	cvta.to.global.u64 	%rd5, %rd10;
	sub.s32 	%r5, %r3, %r2;
	mov.b32 	%r34, 0;
	mov.u32 	%r35, %r34;
$L__BB0_3:
	mul.wide.u32 	%rd15, %r34, 4;
	add.s64 	%rd16, %rd1, %rd15;
	ld.global.u32 	%r8, [%rd16];
	setp.gt.s32 	%p3, %r8, %r5;
	@%p3 bra 	$L__BB0_12;
	setp.lt.s32 	%p4, %r8, 1;
	mov.b32 	%r40, 0;
	@%p4 bra 	$L__BB0_10;
	add.s32 	%r32, %r2, %r8;
	sub.s32 	%r9, %r4, %r32;
	neg.s32 	%r10, %r8;
	mov.b32 	%r40, 0;
$L__BB0_6:
	add.s32 	%r37, %r40, %r2;
	mov.u32 	%r38, %r35;
	mov.u32 	%r39, %r10;
$L__BB0_7:
	cvt.s64.s32 	%rd17, %r38;
	add.s64 	%rd18, %rd3, %rd17;
	cvt.s64.s32 	%rd19, %r37;
	add.s64 	%rd20, %rd2, %rd19;
	ld.global.u8 	%rs1, [%rd20];
	ld.global.u8 	%rs2, [%rd18];
	setp.eq.s16 	%p5, %rs1, %rs2;
	@%p5 bra 	$L__BB0_9;
	add.s32 	%r40, %r40, 1;
	setp.eq.s32 	%p6, %r40, %r9;
	@%p6 bra 	$L__BB0_12;
	bra.uni 	$L__BB0_6;
$L__BB0_9:
	add.s32 	%r39, %r39, 1;
	setp.ne.s32 	%p7, %r39, 0;
	add.s32 	%r38, %r38, 1;
	add.s32 	%r37, %r37, 1;
	@%p7 bra 	$L__BB0_7;
$L__BB0_10:
	atom.global.add.u32 	%r21, [%rd4], 1;
	setp.gt.s32 	%p8, %r21, 9999;
	@%p8 bra 	$L__BB0_12;
	shl.b32 	%r33, %r21, 2;
	mul.wide.s32 	%rd21, %r33, 4;
	add.s64 	%rd22, %rd5, %rd21;
	st.global.u32 	[%rd22], %r1;
	st.global.u32 	[%rd22+4], %r34;
	st.global.u32 	[%rd22+8], %r40;
	st.global.u32 	[%rd22+12], %r8;
$L__BB0_12:
	add.s32 	%r35, %r8, %r35;
	add.s32 	%r34, %r34, 1;
	setp.ne.s32 	%p9, %r34, %r24;
	@%p9 bra 	$L__BB0_3;
$L__BB0_13:
	ret;

}
	// .globl	_Z27patternMatchKernelOptimizedPKcPKiiS0_S2_iPiS3_
.visible .entry _Z27patternMatchKernelOptimizedPKcPKiiS0_S2_iPiS3_(
	.param .u64 .ptr .align 1 _Z27patternMatchKernelOptimizedPKcPKiiS0_S2_iPiS3__param_0,
	.param .u64 .ptr .align 1 _Z27patternMatchKernelOptimizedPKcPKiiS0_S2_iPiS3__param_1,
	.param .u32 _Z27patternMatchKernelOptimizedPKcPKiiS0_S2_iPiS3__param_2,
	.param .u64 .ptr .align 1 _Z27patternMatchKernelOptimizedPKcPKiiS0_S2_iPiS3__param_3,
	.param .u64 .ptr .align 1 _Z27patternMatchKernelOptimizedPKcPKiiS0_S2_iPiS3__param_4,
	.param .u32 _Z27patternMatchKernelOptimizedPKcPKiiS0_S2_iPiS3__param_5,
	.param .u64 .ptr .align 1 _Z27patternMatchKernelOptimizedPKcPKiiS0_S2_iPiS3__param_6,
	.param .u64 .ptr .align 1 _Z27patternMatchKernelOptimizedPKcPKiiS0_S2_iPiS3__param_7
)
{
	.reg .pred 	%p<21>;
	.reg .b16 	%rs<8>;
	.reg .b32 	%r<116>;
	.reg .b64 	%rd<27>;
	// demoted variable
	.shared .align 1 .b8 _ZZ27patternMatchKernelOptimizedPKcPKiiS0_S2_iPiS3_E14sharedPatterns[1024];
	// demoted variable
	.shared .align 4 .b8 _ZZ27patternMatchKernelOptimizedPKcPKiiS0_S2_iPiS3_E13sharedLengths[128];
	ld.param.u64 	%rd6, [_Z27patternMatchKernelOptimizedPKcPKiiS0_S2_iPiS3__param_0];
	ld.param.u64 	%rd7, [_Z27patternMatchKernelOptimizedPKcPKiiS0_S2_iPiS3__param_1];
	ld.param.u32 	%r53, [_Z27patternMatchKernelOptimizedPKcPKiiS0_S2_iPiS3__param_2];
	ld.param.u64 	%rd10, [_Z27patternMatchKernelOptimizedPKcPKiiS0_S2_iPiS3__param_3];
	ld.param.u64 	%rd11, [_Z27patternMatchKernelOptimizedPKcPKiiS0_S2_iPiS3__param_4];
	ld.param.u32 	%r54, [_Z27patternMatchKernelOptimizedPKcPKiiS0_S2_iPiS3__param_5];
	ld.param.u64 	%rd8, [_Z27patternMatchKernelOptimizedPKcPKiiS0_S2_iPiS3__param_6];
	ld.param.u64 	%rd9, [_Z27patternMatchKernelOptimizedPKcPKiiS0_S2_iPiS3__param_7];
	cvta.to.global.u64 	%rd1, %rd11;
	cvta.to.global.u64 	%rd2, %rd10;
	mov.u32 	%r55, %ctaid.x;
	mov.u32 	%r56, %ntid.x;
	mov.u32 	%r57, %tid.x;
	mad.lo.s32 	%r1, %r55, %r56, %r57;
	setp.ne.s32 	%p1, %r57, 0;
	@%p1 bra 	$L__BB1_15;
	setp.lt.s32 	%p2, %r54, 1;
	mov.b32 	%r104, 0;
	@%p2 bra 	$L__BB1_8;
	add.s32 	%r61, %r54, -1;
	min.u32 	%r62, %r61, 31;
	add.s32 	%r2, %r62, 1;
	and.b32  	%r3, %r2, 3;
	setp.lt.u32 	%p3, %r54, 4;
	mov.b32 	%r101, 0;
	mov.u32 	%r104, %r101;
	@%p3 bra 	$L__BB1_5;
	and.b32  	%r101, %r2, 60;
	mov.b32 	%r96, 0;
	mov.u32 	%r104, %r96;
$L__BB1_4:
	mul.wide.u32 	%rd12, %r96, 4;
	add.s64 	%rd13, %rd1, %rd12;
	ld.global.u32 	%r64, [%rd13];
	shl.b32 	%r65, %r96, 2;
	mov.u32 	%r66, _ZZ27patternMatchKernelOptimizedPKcPKiiS0_S2_iPiS3_E13sharedLengths;
	add.s32 	%r67, %r66, %r65;
	st.shared.u32 	[%r67], %r64;
	add.s32 	%r68, %r64, %r104;
	ld.global.u32 	%r69, [%rd13+4];
	st.shared.u32 	[%r67+4], %r69;
	add.s32 	%r70, %r69, %r68;
	ld.global.u32 	%r71, [%rd13+8];
	st.shared.u32 	[%r67+8], %r71;
	add.s32 	%r72, %r71, %r70;
	ld.global.u32 	%r73, [%rd13+12];
	st.shared.u32 	[%r67+12], %r73;
	add.s32 	%r104, %r73, %r72;
	add.s32 	%r96, %r96, 4;
	setp.ne.s32 	%p4, %r96, %r101;
	@%p4 bra 	$L__BB1_4;
$L__BB1_5:
	setp.eq.s32 	%p5, %r3, 0;
	@%p5 bra 	$L__BB1_8;
	mov.b32 	%r103, 0;
	mov.u32 	%r77, _ZZ27patternMatchKernelOptimizedPKcPKiiS0_S2_iPiS3_E13sharedLengths;
$L__BB1_7:
	.pragma "nounroll";
	mul.wide.u32 	%rd14, %r101, 4;
	add.s64 	%rd15, %rd1, %rd14;
	ld.global.u32 	%r75, [%rd15];
	shl.b32 	%r76, %r101, 2;
	add.s32 	%r78, %r77, %r76;
	st.shared.u32 	[%r78], %r75;
	add.s32 	%r104, %r75, %r104;
	add.s32 	%r101, %r101, 1;
	add.s32 	%r103, %r103, 1;
	setp.ne.s32 	%p6, %r103, %r3;
	@%p6 bra 	$L__BB1_7;
$L__BB1_8:
	add.s32 	%r19, %r104, -1;
	setp.gt.u32 	%p7, %r19, 1022;
	@%p7 bra 	$L__BB1_15;
	and.b32  	%r20, %r104, 3;
	setp.lt.u32 	%p8, %r19, 3;
	mov.b32 	%r107, 0;
	@%p8 bra 	$L__BB1_12;
	and.b32  	%r107, %r104, 1020;
	mov.b32 	%r105, 0;
$L__BB1_11:
	cvt.u64.u32 	%rd16, %r105;
	add.s64 	%rd17, %rd2, %rd16;
	ld.global.u8 	%rs1, [%rd17];
	mov.u32 	%r81, _ZZ27patternMatchKernelOptimizedPKcPKiiS0_S2_iPiS3_E14sharedPatterns;
	add.s32 	%r82, %r81, %r105;
	st.shared.u8 	[%r82], %rs1;
	ld.global.u8 	%rs2, [%rd17+1];
	st.shared.u8 	[%r82+1], %rs2;
	ld.global.u8 	%rs3, [%rd17+2];
	st.shared.u8 	[%r82+2], %rs3;
	ld.global.u8 	%rs4, [%rd17+3];
	st.shared.u8 	[%r82+3], %rs4;
	add.s32 	%r105, %r105, 4;
	setp.ne.s32 	%p9, %r105, %r107;
	@%p9 bra 	$L__BB1_11;
$L__BB1_12:
	setp.eq.s32 	%p10, %r20, 0;
	@%p10 bra 	$L__BB1_15;
	mov.b32 	%r108, 0;
	mov.u32 	%r84, _ZZ27patternMatchKernelOptimizedPKcPKiiS0_S2_iPiS3_E14sharedPatterns;
$L__BB1_14:
	.pragma "nounroll";
	cvt.u64.u32 	%rd18, %r107;
	add.s64 	%rd19, %rd2, %rd18;
	ld.global.u8 	%rs5, [%rd19];
	add.s32 	%r85, %r84, %r107;
	st.shared.u8 	[%r85], %rs5;
	add.s32 	%r107, %r107, 1;
	add.s32 	%r108, %r108, 1;
	setp.ne.s32 	%p11, %r108, %r20;
	@%p11 bra 	$L__BB1_14;
$L__BB1_15:
	bar.sync 	0;
	setp.ge.s32 	%p12, %r1, %r53;
	@%p12 bra 	$L__BB1_28;
	cvta.to.global.u64 	%rd20, %rd7;
	mul.wide.s32 	%rd21, %r1, 4;
	add.s64 	%rd22, %rd20, %rd21;
	ld.global.u32 	%r29, [%rd22];
	ld.global.u32 	%r30, [%rd22+4];
	setp.lt.s32 	%p13, %r54, 1;
	@%p13 bra 	$L__BB1_28;
	add.s32 	%r31, %r30, 1;
	add.s32 	%r87, %r54, -1;
	min.u32 	%r32, %r87, 31;
	cvta.to.global.u64 	%rd3, %rd6;
	cvta.to.global.u64 	%rd4, %rd9;
	cvta.to.global.u64 	%rd5, %rd8;
	sub.s32 	%r33, %r30, %r29;
	mov.b32 	%r109, 0;
	mov.u32 	%r110, %r109;
$L__BB1_18:
	mov.u32 	%r34, %r109;
	shl.b32 	%r88, %r34, 2;
	mov.u32 	%r89, _ZZ27patternMatchKernelOptimizedPKcPKiiS0_S2_iPiS3_E13sharedLengths;
	add.s32 	%r90, %r89, %r88;
	ld.shared.u32 	%r36, [%r90];
	setp.gt.s32 	%p14, %r36, %r33;
	@%p14 bra 	$L__BB1_27;
	setp.lt.s32 	%p15, %r36, 1;
	mov.b32 	%r115, 0;
	@%p15 bra 	$L__BB1_25;
	add.s32 	%r93, %r29, %r36;
	sub.s32 	%r37, %r31, %r93;
	neg.s32 	%r38, %r36;
	mov.u32 	%r94, _ZZ27patternMatchKernelOptimizedPKcPKiiS0_S2_iPiS3_E14sharedPatterns;
	add.s32 	%r39, %r94, %r110;
	mov.b32 	%r115, 0;
$L__BB1_21:
	add.s32 	%r112, %r115, %r29;
	mov.u32 	%r113, %r39;
	mov.u32 	%r114, %r38;
$L__BB1_22:
	cvt.s64.s32 	%rd23, %r112;
	add.s64 	%rd24, %rd3, %rd23;
	ld.global.u8 	%rs6, [%rd24];
	ld.shared.u8 	%rs7, [%r113];
	setp.eq.s16 	%p16, %rs6, %rs7;
	@%p16 bra 	$L__BB1_24;
	add.s32 	%r115, %r115, 1;
	setp.eq.s32 	%p17, %r115, %r37;
	@%p17 bra 	$L__BB1_27;
	bra.uni 	$L__BB1_21;
$L__BB1_24:
	add.s32 	%r114, %r114, 1;
	setp.ne.s32 	%p18, %r114, 0;
	add.s32 	%r113, %r113, 1;
	add.s32 	%r112, %r112, 1;
	@%p18 bra 	$L__BB1_22;
$L__BB1_25:
	atom.global.add.u32 	%r50, [%rd4], 1;
	setp.gt.s32 	%p19, %r50, 9999;
	@%p19 bra 	$L__BB1_27;
	shl.b32 	%r95, %r50, 2;
	mul.wide.s32 	%rd25, %r95, 4;
	add.s64 	%rd26, %rd5, %rd25;
	st.global.u32 	[%rd26], %r1;
	st.global.u32 	[%rd26+4], %r34;
	st.global.u32 	[%rd26+8], %r115;
	st.global.u32 	[%rd26+12], %r36;
$L__BB1_27:
	add.s32 	%r110, %r36, %r110;
	add.s32 	%r109, %r34, 1;
	setp.ne.s32 	%p20, %r34, %r32;
	@%p20 bra 	$L__BB1_18;
$L__BB1_28:
	ret;

}
	// .globl	_Z19extractCallIDKernelPKcPKiiPcPiS4_
.visible .entry _Z19extractCallIDKernelPKcPKiiPcPiS4_(
	.param .u64 .ptr .align 1 _Z19extractCallIDKernelPKcPKiiPcPiS4__param_0,
	.param .u64 .ptr .align 1 _Z19extractCallIDKernelPKcPKiiPcPiS4__param_1,
	.param .u32 _Z19extractCallIDKernelPKcPKiiPcPiS4__param_2,
	.param .u64 .ptr .align 1 _Z19extractCallIDKernelPKcPKiiPcPiS4__param_3,
	.param .u64 .ptr .align 1 _Z19extractCallIDKernelPKcPKiiPcPiS4__param_4,
	.param .u64 .ptr .align 1 _Z19extractCallIDKernelPKcPKiiPcPiS4__param_5
)
{
	.reg .pred 	%p<31>;
	.reg .b16 	%rs<22>;
	.reg .b32 	%r<74>;
	.reg .b64 	%rd<33>;

	ld.param.u64 	%rd10, [_Z19extractCallIDKernelPKcPKiiPcPiS4__param_0];
	ld.param.u64 	%rd7, [_Z19extractCallIDKernelPKcPKiiPcPiS4__param_1];
	ld.param.u32 	%r43, [_Z19extractCallIDKernelPKcPKiiPcPiS4__param_2];
	ld.param.u64 	%rd11, [_Z19extractCallIDKernelPKcPKiiPcPiS4__param_3];
	ld.param.u64 	%rd8, [_Z19extractCallIDKernelPKcPKiiPcPiS4__param_4];
	ld.param.u64 	%rd9, [_Z19extractCallIDKernelPKcPKiiPcPiS4__param_5];
	cvta.to.global.u64 	%rd1, %rd11;
	cvta.to.global.u64 	%rd2, %rd10;
	mov.u32 	%r44, %ctaid.x;
	mov.u32 	%r45, %ntid.x;
	mov.u32 	%r46, %tid.x;
	mad.lo.s32 	%r1, %r44, %r45, %r46;
	setp.ge.s32 	%p1, %r1, %r43;
	@%p1 bra 	$L__BB2_38;
	cvta.to.global.u64 	%rd12, %rd7;
	mul.wide.s32 	%rd13, %r1, 4;
	add.s64 	%rd14, %rd12, %rd13;
	ld.global.u32 	%r2, [%rd14];
	ld.global.u32 	%r3, [%rd14+4];
	sub.s32 	%r4, %r3, %r2;
	setp.lt.s32 	%p2, %r4, 8;
	@%p2 bra 	$L__BB2_5;
	sub.s32 	%r48, %r3, %r2;
	add.s32 	%r5, %r48, -7;
	mov.b32 	%r6, 0;
$L__BB2_3:
	add.s32 	%r49, %r6, %r2;
	cvt.s64.s32 	%rd15, %r49;
	add.s64 	%rd3, %rd2, %rd15;
	ld.global.u8 	%rs1, [%rd3];
	setp.eq.s16 	%p3, %rs1, 67;
	@%p3 bra 	$L__BB2_7;
$L__BB2_4:
	add.s32 	%r6, %r6, 1;
	setp.eq.s32 	%p11, %r6, %r5;
	@%p11 bra 	$L__BB2_5;
	bra.uni 	$L__BB2_3;
$L__BB2_5:
	setp.lt.s32 	%p12, %r4, 3;
	@%p12 bra 	$L__BB2_38;
	sub.s32 	%r51, %r3, %r2;
	add.s32 	%r7, %r51, -2;
	mov.b32 	%r61, 0;
	bra.uni 	$L__BB2_16;
$L__BB2_7:
	ld.global.u8 	%rs2, [%rd3+1];
	setp.ne.s16 	%p4, %rs2, 97;
	@%p4 bra 	$L__BB2_4;
	ld.global.u8 	%rs3, [%rd3+2];
	setp.ne.s16 	%p5, %rs3, 108;
	@%p5 bra 	$L__BB2_4;
	ld.global.u8 	%rs4, [%rd3+3];
	setp.ne.s16 	%p6, %rs4, 108;
	@%p6 bra 	$L__BB2_4;
	ld.global.u8 	%rs5, [%rd3+4];
	setp.ne.s16 	%p7, %rs5, 45;
	@%p7 bra 	$L__BB2_4;
	ld.global.u8 	%rs6, [%rd3+5];
	setp.ne.s16 	%p8, %rs6, 73;
	@%p8 bra 	$L__BB2_4;
	ld.global.u8 	%rs7, [%rd3+6];
	setp.ne.s16 	%p9, %rs7, 68;
	@%p9 bra 	$L__BB2_4;
	ld.global.u8 	%rs8, [%rd3+7];
	setp.ne.s16 	%p10, %rs8, 58;
	@%p10 bra 	$L__BB2_4;
	add.s32 	%r64, %r6, 8;
	bra.uni 	$L__BB2_20;
$L__BB2_15:
	add.s32 	%r61, %r61, 1;
	setp.eq.s32 	%p16, %r61, %r7;
	@%p16 bra 	$L__BB2_38;
$L__BB2_16:
	add.s32 	%r52, %r61, %r2;
	cvt.s64.s32 	%rd16, %r52;
	add.s64 	%rd4, %rd2, %rd16;
	ld.global.u8 	%rs9, [%rd4];
	setp.ne.s16 	%p13, %rs9, 10;
	@%p13 bra 	$L__BB2_15;
	ld.global.u8 	%rs10, [%rd4+1];
	setp.ne.s16 	%p14, %rs10, 105;
	@%p14 bra 	$L__BB2_15;
	ld.global.u8 	%rs11, [%rd4+2];
	setp.ne.s16 	%p15, %rs11, 58;
	@%p15 bra 	$L__BB2_15;
	add.s32 	%r64, %r61, 3;
$L__BB2_20:
	setp.ge.s32 	%p17, %r64, %r4;
	@%p17 bra 	$L__BB2_25;
	mov.u32 	%r63, %r64;
$L__BB2_22:
	add.s32 	%r53, %r63, %r2;
	cvt.s64.s32 	%rd17, %r53;
	add.s64 	%rd18, %rd2, %rd17;
	ld.global.u8 	%rs12, [%rd18];
	setp.eq.s16 	%p18, %rs12, 32;
	@%p18 bra 	$L__BB2_24;
	setp.ne.s16 	%p19, %rs12, 9;
	mov.u32 	%r64, %r63;
	@%p19 bra 	$L__BB2_25;
$L__BB2_24:
	add.s32 	%r63, %r63, 1;
	setp.lt.s32 	%p20, %r63, %r4;
	mov.u32 	%r64, %r4;
	@%p20 bra 	$L__BB2_22;
$L__BB2_25:
	setp.ge.s32 	%p21, %r64, %r4;
	mov.u32 	%r66, %r64;
	@%p21 bra 	$L__BB2_30;
	mov.u32 	%r65, %r64;
$L__BB2_27:
	add.s32 	%r54, %r65, %r2;
	cvt.s64.s32 	%rd19, %r54;
	add.s64 	%rd20, %rd2, %rd19;
	ld.global.u8 	%rs13, [%rd20];
	setp.eq.s16 	%p22, %rs13, 10;
	mov.u32 	%r66, %r65;
	@%p22 bra 	$L__BB2_30;
	setp.eq.s16 	%p23, %rs13, 13;
	mov.u32 	%r66, %r65;
	@%p23 bra 	$L__BB2_30;
	add.s32 	%r65, %r65, 1;
	setp.lt.s32 	%p24, %r65, %r4;
	mov.u32 	%r66, %r4;
	@%p24 bra 	$L__BB2_27;
$L__BB2_30:
	sub.s32 	%r20, %r66, %r64;
	add.s32 	%r55, %r20, -1;
	setp.gt.u32 	%p25, %r55, 126;
	@%p25 bra 	$L__BB2_38;
	cvta.to.global.u64 	%rd21, %rd9;
	atom.global.add.u32 	%r21, [%rd21], 1;
	setp.gt.s32 	%p26, %r21, 9999;
	@%p26 bra 	$L__BB2_38;
	shl.b32 	%r22, %r21, 7;
	cvta.to.global.u64 	%rd22, %rd8;
	mul.wide.s32 	%rd23, %r21, 4;
	add.s64 	%rd24, %rd22, %rd23;
	st.global.u32 	[%rd24], %r22;
	add.s32 	%r57, %r22, %r20;
	st.global.u32 	[%rd24+4], %r57;
	and.b32  	%r23, %r20, 3;
	setp.lt.u32 	%p27, %r20, 4;
	mov.b32 	%r70, 0;
	@%p27 bra 	$L__BB2_35;
	and.b32  	%r70, %r20, 124;
	cvt.u16.u32 	%rs14, %r20;
	shr.u16 	%rs15, %rs14, 2;
	and.b16  	%rs16, %rs15, 31;
	mul.wide.u16 	%r58, %rs16, 4;
	neg.s32 	%r69, %r58;
	add.s64 	%rd5, %rd2, 1;
	add.s64 	%rd6, %rd1, 3;
	add.s32 	%r68, %r64, %r2;
	mov.u32 	%r67, %r22;
$L__BB2_34:
	cvt.s64.s32 	%rd25, %r68;
	add.s64 	%rd26, %rd5, %rd25;
	cvt.s64.s32 	%rd27, %r67;
	add.s64 	%rd28, %rd6, %rd27;
	ld.global.u8 	%rs17, [%rd26+-1];
	st.global.u8 	[%rd28+-3], %rs17;
	ld.global.u8 	%rs18, [%rd26];
	st.global.u8 	[%rd28+-2], %rs18;
	ld.global.u8 	%rs19, [%rd26+1];
	st.global.u8 	[%rd28+-1], %rs19;
	ld.global.u8 	%rs20, [%rd26+2];
	st.global.u8 	[%rd28], %rs20;
	add.s32 	%r69, %r69, 4;
	add.s32 	%r68, %r68, 4;
	add.s32 	%r67, %r67, 4;
	setp.ne.s32 	%p28, %r69, 0;
	@%p28 bra 	$L__BB2_34;
$L__BB2_35:
	setp.eq.s32 	%p29, %r23, 0;
	@%p29 bra 	$L__BB2_38;
	add.s32 	%r73, %r70, %r22;
	add.s32 	%r59, %r64, %r70;
	add.s32 	%r72, %r59, %r2;
	neg.s32 	%r71, %r23;
$L__BB2_37:
	.pragma "nounroll";
	cvt.s64.s32 	%rd29, %r73;
	add.s64 	%rd30, %rd1, %rd29;
	cvt.s64.s32 	%rd31, %r72;
	add.s64 	%rd32, %rd2, %rd31;
	ld.global.u8 	%rs21, [%rd32];
	st.global.u8 	[%rd30], %rs21;
	add.s32 	%r73, %r73, 1;
	add.s32 	%r72, %r72, 1;
	add.s32 	%r71, %r71, 1;
	setp.ne.s32 	%p30, %r71, 0;
	@%p30 bra 	$L__BB2_37;
$L__BB2_38:
	ret;

}


// ===== COMPILED SASS (sm_100) =====

	.target	sm_100

	.elftype	@"ET_EXEC"


//--------------------- .note.nv.tkinfo           --------------------------
	.section	.note.nv.tkinfo,"",@"SHT_NOTE"
	.sectionflags	@"SHF_NOTE_NV_TKINFO"
	.tkinfo
        /*0018*/ 	.word	0x00000002
        /*0030*/ 	.string	""
        /*0030*/ 	.string	"ptxas"
        /*0030*/ 	.string	"Cuda compilation tools, release 13.0, V13.0.88"
        /*0030*/ 	.string	"Build cuda_13.0.r13.0/compiler.36424714_0"
        /*0030*/ 	.string	"-arch sm_100 -m 64 "



//--------------------- .note.nv.cuinfo           --------------------------
	.section	.note.nv.cuinfo,"",@"SHT_NOTE"
	.sectionflags	@"SHF_NOTE_NV_CUINFO"
        /*0018*/ 	.short	0x0002
        /*001a*/ 	.short	0x0064
        /*001c*/ 	.short	0x0082
	.zero		2


//--------------------- .nv.info                  --------------------------
	.section	.nv.info,"",@"SHT_CUDA_INFO"
	.align	4


	//----- nvinfo : EIATTR_REGCOUNT
	.align		4
        /*0000*/ 	.byte	0x04, 0x2f
        /*0002*/ 	.short	(.L_1 - .L_0)
	.align		4
.L_0:
        /*0004*/ 	.word	index@(_Z18patternMatchKernelPKcPKiiS0_S2_iPiS3_)
        /*0008*/ 	.word	0x00000014


	//----- nvinfo : EIATTR_FRAME_SIZE
	.align		4
.L_1:
        /*000c*/ 	.byte	0x04, 0x11
        /*000e*/ 	.short	(.L_3 - .L_2)
	.align		4
.L_2:
        /*0010*/ 	.word	index@(_Z18patternMatchKernelPKcPKiiS0_S2_iPiS3_)
        /*0014*/ 	.word	0x00000000


	//----- nvinfo : EIATTR_REGCOUNT
	.align		4
.L_3:
        /*0018*/ 	.byte	0x04, 0x2f
        /*001a*/ 	.short	(.L_5 - .L_4)
	.align		4
.L_4:
        /*001c*/ 	.word	index@(_Z27patternMatchKernelOptimizedPKcPKiiS0_S2_iPiS3_)
        /*0020*/ 	.word	0x0000001f


	//----- nvinfo : EIATTR_FRAME_SIZE
	.align		4
.L_5:
        /*0024*/ 	.byte	0x04, 0x11
        /*0026*/ 	.short	(.L_7 - .L_6)
	.align		4
.L_6:
        /*0028*/ 	.word	index@(_Z27patternMatchKernelOptimizedPKcPKiiS0_S2_iPiS3_)
        /*002c*/ 	.word	0x00000000


	//----- nvinfo : EIATTR_REGCOUNT
	.align		4
.L_7:
        /*0030*/ 	.byte	0x04, 0x2f
        /*0032*/ 	.short	(.L_9 - .L_8)
	.align		4
.L_8:
        /*0034*/ 	.word	index@(_Z19extractCallIDKernelPKcPKiiPcPiS4_)
        /*0038*/ 	.word	0x0000001c


	//----- nvinfo : EIATTR_FRAME_SIZE
	.align		4
.L_9:
        /*003c*/ 	.byte	0x04, 0x11
        /*003e*/ 	.short	(.L_11 - .L_10)
	.align		4
.L_10:
        /*0040*/ 	.word	index@(_Z19extractCallIDKernelPKcPKiiPcPiS4_)
        /*0044*/ 	.word	0x00000000


	//----- nvinfo : EIATTR_MIN_STACK_SIZE
	.align		4
.L_11:
        /*0048*/ 	.byte	0x04, 0x12
        /*004a*/ 	.short	(.L_13 - .L_12)
	.align		4
.L_12:
        /*004c*/ 	.word	index@(_Z19extractCallIDKernelPKcPKiiPcPiS4_)
        /*0050*/ 	.word	0x00000000


	//----- nvinfo : EIATTR_MIN_STACK_SIZE
	.align		4
.L_13:
        /*0054*/ 	.byte	0x04, 0x12
        /*0056*/ 	.short	(.L_15 - .L_14)
	.align		4
.L_14:
        /*0058*/ 	.word	index@(_Z27patternMatchKernelOptimizedPKcPKiiS0_S2_iPiS3_)
        /*005c*/ 	.word	0x00000000


	//----- nvinfo : EIATTR_MIN_STACK_SIZE
	.align		4
.L_15:
        /*0060*/ 	.byte	0x04, 0x12
        /*0062*/ 	.short	(.L_17 - .L_16)
	.align		4
.L_16:
        /*0064*/ 	.word	index@(_Z18patternMatchKernelPKcPKiiS0_S2_iPiS3_)
        /*0068*/ 	.word	0x00000000
.L_17:


//--------------------- .nv.compat                --------------------------
	.section	.nv.compat,"",@"SHT_CUDA_COMPAT_INFO"
	.align	4
        /*0000*/ 	.byte	0x02, 0x09, 0x00, 0x00, 0x02, 0x02, 0x01, 0x00, 0x02, 0x05, 0x05, 0x00, 0x03, 0x07, 0x01, 0x01
        /*0010*/ 	.byte	0x02, 0x03, 0x00, 0x00, 0x02, 0x06, 0x01, 0x00, 0x04, 0x0b, 0x08, 0x00, 0x09, 0x00, 0x00, 0x00
        /*0020*/ 	.byte	0x00, 0x00, 0x00, 0x00


//--------------------- .nv.info._Z19extractCallIDKernelPKcPKiiPcPiS4_ --------------------------
	.section	.nv.info._Z19extractCallIDKernelPKcPKiiPcPiS4_,"",@"SHT_CUDA_INFO"
	.sectionflags	@""
	.align	4


	//----- nvinfo : EIATTR_CUDA_API_VERSION
	.align		4
        /*0000*/ 	.byte	0x04, 0x37
        /*0002*/ 	.short	(.L_19 - .L_18)
.L_18:
        /*0004*/ 	.word	0x00000082


	//----- nvinfo : EIATTR_KPARAM_INFO
	.align		4
.L_19:
        /*0008*/ 	.byte	0x04, 0x17
        /*000a*/ 	.short	(.L_21 - .L_20)
.L_20:
        /*000c*/ 	.word	0x00000000
        /*0010*/ 	.short	0x0005
        /*0012*/ 	.short	0x0028
        /*0014*/ 	.byte	0x00, 0xf5, 0x21, 0x00


	//----- nvinfo : EIATTR_KPARAM_INFO
	.align		4
.L_21:
        /*0018*/ 	.byte	0x04, 0x17
        /*001a*/ 	.short	(.L_23 - .L_22)
.L_22:
        /*001c*/ 	.word	0x00000000
        /*0020*/ 	.short	0x0004
        /*0022*/ 	.short	0x0020
        /*0024*/ 	.byte	0x00, 0xf5, 0x21, 0x00


	//----- nvinfo : EIATTR_KPARAM_INFO
	.align		4
.L_23:
        /*0028*/ 	.byte	0x04, 0x17
        /*002a*/ 	.short	(.L_25 - .L_24)
.L_24:
        /*002c*/ 	.word	0x00000000
        /*0030*/ 	.short	0x0003
        /*0032*/ 	.short	0x0018
        /*0034*/ 	.byte	0x00, 0xf5, 0x21, 0x00


	//----- nvinfo : EIATTR_KPARAM_INFO
	.align		4
.L_25:
        /*0038*/ 	.byte	0x04, 0x17
        /*003a*/ 	.short	(.L_27 - .L_26)
.L_26:
        /*003c*/ 	.word	0x00000000
        /*0040*/ 	.short	0x0002
        /*0042*/ 	.short	0x0010
        /*0044*/ 	.byte	0x00, 0xf0, 0x11, 0x00


	//----- nvinfo : EIATTR_KPARAM_INFO
	.align		4
.L_27:
        /*0048*/ 	.byte	0x04, 0x17
        /*004a*/ 	.short	(.L_29 - .L_28)
.L_28:
        /*004c*/ 	.word	0x00000000
        /*0050*/ 	.short	0x0001
        /*0052*/ 	.short	0x0008
        /*0054*/ 	.byte	0x00, 0xf5, 0x21, 0x00


	//----- nvinfo : EIATTR_KPARAM_INFO
	.align		4
.L_29:
        /*0058*/ 	.byte	0x04, 0x17
        /*005a*/ 	.short	(.L_31 - .L_30)
.L_30:
        /*005c*/ 	.word	0x00000000
        /*0060*/ 	.short	0x0000
        /*0062*/ 	.short	0x0000
        /*0064*/ 	.byte	0x00, 0xf5, 0x21, 0x00


	//----- nvinfo : EIATTR_SPARSE_MMA_MASK
	.align		4
.L_31:
        /*0068*/ 	.byte	0x03, 0x50
        /*006a*/ 	.short	0x0000


	//----- nvinfo : EIATTR_MAXREG_COUNT
	.align		4
        /*006c*/ 	.byte	0x03, 0x1b
        /*006e*/ 	.short	0x00ff


	//----- nvinfo : EIATTR_MERCURY_ISA_VERSION
	.align		4
        /*0070*/ 	.byte	0x03, 0x5f
        /*0072*/ 	.short	0x0101


	//----- nvinfo : EIATTR_INT_WARP_WIDE_INSTR_OFFSETS
	.align		4
        /*0074*/ 	.byte	0x04, 0x31
        /*0076*/ 	.short	(.L_33 - .L_32)


	//   ....[0]....
.L_32:
        /*0078*/ 	.word	0x00000810


	//   ....[1]....
        /*007c*/ 	.word	0x000008a0


	//----- nvinfo : EIATTR_VRC_CTA_INIT_COUNT
	.align		4
.L_33:
        /*0080*/ 	.byte	0x02, 0x4a
	.zero		1
	.zero		1


	//----- nvinfo : EIATTR_EXIT_INSTR_OFFSETS
	.align		4
        /*0084*/ 	.byte	0x04, 0x1c
        /*0086*/ 	.short	(.L_35 - .L_34)


	//   ....[0]....
.L_34:
        /*0088*/ 	.word	0x00000070


	//   ....[1]....
        /*008c*/ 	.word	0x00000360


	//   ....[2]....
        /*0090*/ 	.word	0x000004c0


	//   ....[3]....
        /*0094*/ 	.word	0x000007f0


	//   ....[4]....
        /*0098*/ 	.word	0x000008d0


	//   ....[5]....
        /*009c*/ 	.word	0x00000b60


	//   ....[6]....
        /*00a0*/ 	.word	0x00000c60


	//----- nvinfo : EIATTR_CRS_STACK_SIZE
	.align		4
.L_35:
        /*00a4*/ 	.byte	0x04, 0x1e
        /*00a6*/ 	.short	(.L_37 - .L_36)
.L_36:
        /*00a8*/ 	.word	0x00000000


	//----- nvinfo : EIATTR_CBANK_PARAM_SIZE
	.align		4
.L_37:
        /*00ac*/ 	.byte	0x03, 0x19
        /*00ae*/ 	.short	0x0030


	//----- nvinfo : EIATTR_PARAM_CBANK
	.align		4
        /*00b0*/ 	.byte	0x04, 0x0a
        /*00b2*/ 	.short	(.L_39 - .L_38)
	.align		4
.L_38:
        /*00b4*/ 	.word	index@(.nv.constant0._Z19extractCallIDKernelPKcPKiiPcPiS4_)
        /*00b8*/ 	.short	0x0380
        /*00ba*/ 	.short	0x0030


	//----- nvinfo : EIATTR_SW_WAR
	.align		4
.L_39:
        /*00bc*/ 	.byte	0x04, 0x36
        /*00be*/ 	.short	(.L_41 - .L_40)
.L_40:
        /*00c0*/ 	.word	0x00000008
.L_41:


//--------------------- .nv.info._Z27patternMatchKernelOptimizedPKcPKiiS0_S2_iPiS3_ --------------------------
	.section	.nv.info._Z27patternMatchKernelOptimizedPKcPKiiS0_S2_iPiS3_,"",@"SHT_CUDA_INFO"
	.sectionflags	@""
	.align	4


	//----- nvinfo : EIATTR_CUDA_API_VERSION
	.align		4
        /*0000*/ 	.byte	0x04, 0x37
        /*0002*/ 	.short	(.L_43 - .L_42)
.L_42:
        /*0004*/ 	.word	0x00000082


	//----- nvinfo : EIATTR_KPARAM_INFO
	.align		4
.L_43:
        /*0008*/ 	.byte	0x04, 0x17
        /*000a*/ 	.short	(.L_45 - .L_44)
.L_44:
        /*000c*/ 	.word	0x00000000
        /*0010*/ 	.short	0x0007
        /*0012*/ 	.short	0x0038
        /*0014*/ 	.byte	0x00, 0xf5, 0x21, 0x00


	//----- nvinfo : EIATTR_KPARAM_INFO
	.align		4
.L_45:
        /*0018*/ 	.byte	0x04, 0x17
        /*001a*/ 	.short	(.L_47 - .L_46)
.L_46:
        /*001c*/ 	.word	0x00000000
        /*0020*/ 	.short	0x0006
        /*0022*/ 	.short	0x0030
        /*0024*/ 	.byte	0x00, 0xf5, 0x21, 0x00


	//----- nvinfo : EIATTR_KPARAM_INFO
	.align		4
.L_47:
        /*0028*/ 	.byte	0x04, 0x17
        /*002a*/ 	.short	(.L_49 - .L_48)
.L_48:
        /*002c*/ 	.word	0x00000000
        /*0030*/ 	.short	0x0005
        /*0032*/ 	.short	0x0028
        /*0034*/ 	.byte	0x00, 0xf0, 0x11, 0x00


	//----- nvinfo : EIATTR_KPARAM_INFO
	.align		4
.L_49:
        /*0038*/ 	.byte	0x04, 0x17
        /*003a*/ 	.short	(.L_51 - .L_50)
.L_50:
        /*003c*/ 	.word	0x00000000
        /*0040*/ 	.short	0x0004
        /*0042*/ 	.short	0x0020
        /*0044*/ 	.byte	0x00, 0xf5, 0x21, 0x00


	//----- nvinfo : EIATTR_KPARAM_INFO
	.align		4
.L_51:
        /*0048*/ 	.byte	0x04, 0x17
        /*004a*/ 	.short	(.L_53 - .L_52)
.L_52:
        /*004c*/ 	.word	0x00000000
        /*0050*/ 	.short	0x0003
        /*0052*/ 	.short	0x0018
        /*0054*/ 	.byte	0x00, 0xf5, 0x21, 0x00


	//----- nvinfo : EIATTR_KPARAM_INFO
	.align		4
.L_53:
        /*0058*/ 	.byte	0x04, 0x17
        /*005a*/ 	.short	(.L_55 - .L_54)
.L_54:
        /*005c*/ 	.word	0x00000000
        /*0060*/ 	.short	0x0002
        /*0062*/ 	.short	0x0010
        /*0064*/ 	.byte	0x00, 0xf0, 0x11, 0x00


	//----- nvinfo : EIATTR_KPARAM_INFO
	.align		4
.L_55:
        /*0068*/ 	.byte	0x04, 0x17
        /*006a*/ 	.short	(.L_57 - .L_56)
.L_56:
        /*006c*/ 	.word	0x00000000
        /*0070*/ 	.short	0x0001
        /*0072*/ 	.short	0x0008
        /*0074*/ 	.byte	0x00, 0xf5, 0x21, 0x00


	//----- nvinfo : EIATTR_KPARAM_INFO
	.align		4
.L_57:
        /*0078*/ 	.byte	0x04, 0x17
        /*007a*/ 	.short	(.L_59 - .L_58)
.L_58:
        /*007c*/ 	.word	0x00000000
        /*0080*/ 	.short	0x0000
        /*0082*/ 	.short	0x0000
        /*0084*/ 	.byte	0x00, 0xf5, 0x21, 0x00


	//----- nvinfo : EIATTR_SPARSE_MMA_MASK
	.align		4
.L_59:
        /*0088*/ 	.byte	0x03, 0x50
        /*008a*/ 	.short	0x0000


	//----- nvinfo : EIATTR_MAXREG_COUNT
	.align		4
        /*008c*/ 	.byte	0x03, 0x1b
        /*008e*/ 	.short	0x00ff


	//----- nvinfo : EIATTR_NUM_BARRIERS
	.align		4
        /*0090*/ 	.byte	0x02, 0x4c
        /*0092*/ 	.byte	0x01
	.zero		1


	//----- nvinfo : EIATTR_MERCURY_ISA_VERSION
	.align		4
        /*0094*/ 	.byte	0x03, 0x5f
        /*0096*/ 	.short	0x0101


	//----- nvinfo : EIATTR_INT_WARP_WIDE_INSTR_OFFSETS
	.align		4
        /*0098*/ 	.byte	0x04, 0x31
        /*009a*/ 	.short	(.L_61 - .L_60)


	//   ....[0]....
.L_60:
        /*009c*/ 	.word	0x00001460


	//   ....[1]....
        /*00a0*/ 	.word	0x000014f0


	//----- nvinfo : EIATTR_VRC_CTA_INIT_COUNT
	.align		4
.L_61:
        /*00a4*/ 	.byte	0x02, 0x4a
	.zero		1
	.zero		1


	//----- nvinfo : EIATTR_EXIT_INSTR_OFFSETS
	.align		4
        /*00a8*/ 	.byte	0x04, 0x1c
        /*00aa*/ 	.short	(.L_63 - .L_62)


	//   ....[0]....
.L_62:
        /*00ac*/ 	.word	0x00001140


	//   ....[1]....
        /*00b0*/ 	.word	0x00001170


	//   ....[2]....
        /*00b4*/ 	.word	0x00001650


	//----- nvinfo : EIATTR_CRS_STACK_SIZE
	.align		4
.L_63:
        /*00b8*/ 	.byte	0x04, 0x1e
        /*00ba*/ 	.short	(.L_65 - .L_64)
.L_64:
        /*00bc*/ 	.word	0x00000000


	//----- nvinfo : EIATTR_CBANK_PARAM_SIZE
	.align		4
.L_65:
        /*00c0*/ 	.byte	0x03, 0x19
        /*00c2*/ 	.short	0x0040


	//----- nvinfo : EIATTR_PARAM_CBANK
	.align		4
        /*00c4*/ 	.byte	0x04, 0x0a
        /*00c6*/ 	.short	(.L_67 - .L_66)
	.align		4
.L_66:
        /*00c8*/ 	.word	index@(.nv.constant0._Z27patternMatchKernelOptimizedPKcPKiiS0_S2_iPiS3_)
        /*00cc*/ 	.short	0x0380
        /*00ce*/ 	.short	0x0040


	//----- nvinfo : EIATTR_SW_WAR
	.align		4
.L_67:
        /*00d0*/ 	.byte	0x04, 0x36
        /*00d2*/ 	.short	(.L_69 - .L_68)
.L_68:
        /*00d4*/ 	.word	0x00000008
.L_69:


//--------------------- .nv.info._Z18patternMatchKernelPKcPKiiS0_S2_iPiS3_ --------------------------
	.section	.nv.info._Z18patternMatchKernelPKcPKiiS0_S2_iPiS3_,"",@"SHT_CUDA_INFO"
	.sectionflags	@""
	.align	4


	//----- nvinfo : EIATTR_CUDA_API_VERSION
	.align		4
        /*0000*/ 	.byte	0x04, 0x37
        /*0002*/ 	.short	(.L_71 - .L_70)
.L_70:
        /*0004*/ 	.word	0x00000082


	//----- nvinfo : EIATTR_KPARAM_INFO
	.align		4
.L_71:
        /*0008*/ 	.byte	0x04, 0x17
        /*000a*/ 	.short	(.L_73 - .L_72)
.L_72:
        /*000c*/ 	.word	0x00000000
        /*0010*/ 	.short	0x0007
        /*0012*/ 	.short	0x0038
        /*0014*/ 	.byte	0x00, 0xf5, 0x21, 0x00


	//----- nvinfo : EIATTR_KPARAM_INFO
	.align		4
.L_73:
        /*0018*/ 	.byte	0x04, 0x17
        /*001a*/ 	.short	(.L_75 - .L_74)
.L_74:
        /*001c*/ 	.word	0x00000000
        /*0020*/ 	.short	0x0006
        /*0022*/ 	.short	0x0030
        /*0024*/ 	.byte	0x00, 0xf5, 0x21, 0x00


	//----- nvinfo : EIATTR_KPARAM_INFO
	.align		4
.L_75:
        /*0028*/ 	.byte	0x04, 0x17
        /*002a*/ 	.short	(.L_77 - .L_76)
.L_76:
        /*002c*/ 	.word	0x00000000
        /*0030*/ 	.short	0x0005
        /*0032*/ 	.short	0x0028
        /*0034*/ 	.byte	0x00, 0xf0, 0x11, 0x00


	//----- nvinfo : EIATTR_KPARAM_INFO
	.align		4
.L_77:
        /*0038*/ 	.byte	0x04, 0x17
        /*003a*/ 	.short	(.L_79 - .L_78)
.L_78:
        /*003c*/ 	.word	0x00000000
        /*0040*/ 	.short	0x0004
        /*0042*/ 	.short	0x0020
        /*0044*/ 	.byte	0x00, 0xf5, 0x21, 0x00


	//----- nvinfo : EIATTR_KPARAM_INFO
	.align		4
.L_79:
        /*0048*/ 	.byte	0x04, 0x17
        /*004a*/ 	.short	(.L_81 - .L_80)
.L_80:
        /*004c*/ 	.word	0x00000000
        /*0050*/ 	.short	0x0003
        /*0052*/ 	.short	0x0018
        /*0054*/ 	.byte	0x00, 0xf5, 0x21, 0x00


	//----- nvinfo : EIATTR_KPARAM_INFO
	.align		4
.L_81:
        /*0058*/ 	.byte	0x04, 0x17
        /*005a*/ 	.short	(.L_83 - .L_82)
.L_82:
        /*005c*/ 	.word	0x00000000
        /*0060*/ 	.short	0x0002
        /*0062*/ 	.short	0x0010
        /*0064*/ 	.byte	0x00, 0xf0, 0x11, 0x00


	//----- nvinfo : EIATTR_KPARAM_INFO
	.align		4
.L_83:
        /*0068*/ 	.byte	0x04, 0x17
        /*006a*/ 	.short	(.L_85 - .L_84)
.L_84:
        /*006c*/ 	.word	0x00000000
        /*0070*/ 	.short	0x0001
        /*0072*/ 	.short	0x0008
        /*0074*/ 	.byte	0x00, 0xf5, 0x21, 0x00


	//----- nvinfo : EIATTR_KPARAM_INFO
	.align		4
.L_85:
        /*0078*/ 	.byte	0x04, 0x17
        /*007a*/ 	.short	(.L_87 - .L_86)
.L_86:
        /*007c*/ 	.word	0x00000000
        /*0080*/ 	.short	0x0000
        /*0082*/ 	.short	0x0000
        /*0084*/ 	.byte	0x00, 0xf5, 0x21, 0x00


	//----- nvinfo : EIATTR_SPARSE_MMA_MASK
	.align		4
.L_87:
        /*0088*/ 	.byte	0x03, 0x50
        /*008a*/ 	.short	0x0000


	//----- nvinfo : EIATTR_MAXREG_COUNT
	.align		4
        /*008c*/ 	.byte	0x03, 0x1b
        /*008e*/ 	.short	0x00ff


	//----- nvinfo : EIATTR_MERCURY_ISA_VERSION
	.align		4
        /*0090*/ 	.byte	0x03, 0x5f
        /*0092*/ 	.short	0x0101


	//----- nvinfo : EIATTR_INT_WARP_WIDE_INSTR_OFFSETS
	.align		4
        /*0094*/ 	.byte	0x04, 0x31
        /*0096*/ 	.short	(.L_89 - .L_88)


	//   ....[0]....
.L_88:
        /*0098*/ 	.word	0x00000350


	//   ....[1]....
        /*009c*/ 	.word	0x000003e0


	//----- nvinfo : EIATTR_VRC_CTA_INIT_COUNT
	.align		4
.L_89:
        /*00a0*/ 	.byte	0x02, 0x4a
	.zero		1
	.zero		1


	//----- nvinfo : EIATTR_EXIT_INSTR_OFFSETS
	.align		4
        /*00a4*/ 	.byte	0x04, 0x1c
        /*00a6*/ 	.short	(.L_91 - .L_90)


	//   ....[0]....
.L_90:
        /*00a8*/ 	.word	0x00000070


	//   ....[1]....
        /*00ac*/ 	.word	0x000000a0


	//   ....[2]....
        /*00b0*/ 	.word	0x00000550


	//----- nvinfo : EIATTR_CRS_STACK_SIZE
	.align		4
.L_91:
        /*00b4*/ 	.byte	0x04, 0x1e
        /*00b6*/ 	.short	(.L_93 - .L_92)
.L_92:
        /*00b8*/ 	.word	0x00000000


	//----- nvinfo : EIATTR_CBANK_PARAM_SIZE
	.align		4
.L_93:
        /*00bc*/ 	.byte	0x03, 0x19
        /*00be*/ 	.short	0x0040


	//----- nvinfo : EIATTR_PARAM_CBANK
	.align		4
        /*00c0*/ 	.byte	0x04, 0x0a
        /*00c2*/ 	.short	(.L_95 - .L_94)
	.align		4
.L_94:
        /*00c4*/ 	.word	index@(.nv.constant0._Z18patternMatchKernelPKcPKiiS0_S2_iPiS3_)
        /*00c8*/ 	.short	0x0380
        /*00ca*/ 	.short	0x0040


	//----- nvinfo : EIATTR_SW_WAR
	.align		4
.L_95:
        /*00cc*/ 	.byte	0x04, 0x36
        /*00ce*/ 	.short	(.L_97 - .L_96)
.L_96:
        /*00d0*/ 	.word	0x00000008
.L_97:


//--------------------- .nv.callgraph             --------------------------
	.section	.nv.callgraph,"",@"SHT_CUDA_CALLGRAPH"
	.align	4
	.sectionentsize	8
	.align		4
        /*0000*/ 	.word	0x00000000
	.align		4
        /*0004*/ 	.word	0xffffffff
	.align		4
        /*0008*/ 	.word	0x00000000
	.align		4
        /*000c*/ 	.word	0xfffffffe
	.align		4
        /*0010*/ 	.word	0x00000000
	.align		4
        /*0014*/ 	.word	0xfffffffd
	.align		4
        /*0018*/ 	.word	0x00000000
	.align		4
        /*001c*/ 	.word	0xfffffffc


//--------------------- .text._Z19extractCallIDKernelPKcPKiiPcPiS4_ --------------------------
	.section	.text._Z19extractCallIDKernelPKcPKiiPcPiS4_,"ax",@progbits
	.align	128
        .global         _Z19extractCallIDKernelPKcPKiiPcPiS4_
        .type           _Z19extractCallIDKernelPKcPKiiPcPiS4_,@function
        .size           _Z19extractCallIDKernelPKcPKiiPcPiS4_,(.L_x_60 - _Z19extractCallIDKernelPKcPKiiPcPiS4_)
        .other          _Z19extractCallIDKernelPKcPKiiPcPiS4_,@"STO_CUDA_ENTRY STV_DEFAULT"
_Z19extractCallIDKernelPKcPKiiPcPiS4_:
.text._Z19extractCallIDKernelPKcPKiiPcPiS4_:
[----:B------:R-:W-:Y:S01]  /*0000*/  LDC R1, c[0x0][0x37c] ;  /* 0x0000df00ff017b82 */ /* 0x000fe20000000800 */
[----:B------:R-:W0:Y:S07]  /*0010*/  S2R R0, SR_TID.X ;  /* 0x0000000000007919 */ /* 0x000e2e0000002100 */
[----:B------:R-:W0:Y:S01]  /*0020*/  S2UR UR4, SR_CTAID.X ;  /* 0x00000000000479c3 */ /* 0x000e220000002500 */
[----:B------:R-:W1:Y:S07]  /*0030*/  LDCU UR5, c[0x0][0x390] ;  /* 0x00007200ff0577ac */ /* 0x000e6e0008000800 */
[----:B------:R-:W0:Y:S02]  /*0040*/  LDC R5, c[0x0][0x360] ;  /* 0x0000d800ff057b82 */ /* 0x000e240000000800 */
[----:B0-----:R-:W-:-:S05]  /*0050*/  IMAD R5, R5, UR4, R0 ;  /* 0x0000000405057c24 */ /* 0x001fca000f8e0200 */
[----:B-1----:R-:W-:-:S13]  /*0060*/  ISETP.GE.AND P0, PT, R5, UR5, PT ;  /* 0x0000000505007c0c */ /* 0x002fda000bf06270 */
[----:B------:R-:W-:Y:S05]  /*0070*/  @P0 EXIT ;  /* 0x000000000000094d */ /* 0x000fea0003800000 */
[----:B------:R-:W0:Y:S01]  /*0080*/  LDC.64 R2, c[0x0][0x388] ;  /* 0x0000e200ff027b82 */ /* 0x000e220000000a00 */
[----:B------:R-:W1:Y:S01]  /*0090*/  LDCU.64 UR4, c[0x0][0x358] ;  /* 0x00006b00ff0477ac */ /* 0x000e620008000a00 */
[----:B0-----:R-:W-:-:S05]  /*00a0*/  IMAD.WIDE R2, R5, 0x4, R2 ;  /* 0x0000000405027825 */ /* 0x001fca00078e0202 */
[----:B-1----:R-:W2:Y:S04]  /*00b0*/  LDG.E R0, desc[UR4][R2.64] ;  /* 0x0000000402007981 */ /* 0x002ea8000c1e1900 */
[----:B------:R-:W2:Y:S01]  /*00c0*/  LDG.E R5, desc[UR4][R2.64+0x4] ;  /* 0x0000040402057981 */ /* 0x000ea2000c1e1900 */
[----:B------:R-:W-:Y:S01]  /*00d0*/  BSSY.RECONVERGENT B0, `(.L_x_0) ;  /* 0x0000045000007945 */ /* 0x000fe20003800200 */
[----:B--2---:R-:W-:-:S05]  /*00e0*/  IMAD.IADD R4, R5, 0x1, -R0 ;  /* 0x0000000105047824 */ /* 0x004fca00078e0a00 */
[----:B------:R-:W-:-:S13]  /*00f0*/  ISETP.GE.AND P0, PT, R4, 0x8, PT ;  /* 0x000000080400780c */ /* 0x000fda0003f06270 */
[----:B------:R-:W-:Y:S05]  /*0100*/  @!P0 BRA `(.L_x_1) ;  /* 0x0000000000908947 */ /* 0x000fea0003800000 */
[----:B------:R-:W0:Y:S01]  /*0110*/  LDC.64 R2, c[0x0][0x380] ;  /* 0x0000e000ff027b82 */ /* 0x000e220000000a00 */
[----:B------:R-:W-:Y:S02]  /*0120*/  VIADD R5, R4, 0xfffffff9 ;  /* 0xfffffff904057836 */ /* 0x000fe40000000000 */
[----:B------:R-:W-:-:S07]  /*0130*/  IMAD.MOV.U32 R8, RZ, RZ, RZ ;  /* 0x000000ffff087224 */ /* 0x000fce00078e00ff */
.L_x_5:
[----:B------:R-:W-:-:S05]  /*0140*/  IMAD.IADD R7, R0, 0x1, R8 ;  /* 0x0000000100077824 */ /* 0x000fca00078e0208 */
[----:B0-----:R-:W-:-:S04]  /*0150*/  IADD3 R6, P0, PT, R7, R2, RZ ;  /* 0x0000000207067210 */ /* 0x001fc80007f1e0ff */
[----:B------:R-:W-:-:S05]  /*0160*/  LEA.HI.X.SX32 R7, R7, R3, 0x1, P0 ;  /* 0x0000000307077211 */ /* 0x000fca00000f0eff */
[----:B------:R-:W2:Y:S01]  /*0170*/  LDG.E.U8 R9, desc[UR4][R6.64] ;  /* 0x0000000406097981 */ /* 0x000ea2000c1e1100 */
[----:B------:R-:W-:Y:S01]  /*0180*/  BSSY.RELIABLE B1, `(.L_x_2) ;  /* 0x0000019000017945 */ /* 0x000fe20003800100 */
[----:B--2---:R-:W-:-:S13]  /*0190*/  ISETP.NE.AND P0, PT, R9, 0x43, PT ;  /* 0x000000430900780c */ /* 0x004fda0003f05270 */
[----:B------:R-:W-:Y:S05]  /*01a0*/  @P0 BRA `(.L_x_3) ;  /* 0x0000000000580947 */ /* 0x000fea0003800000 */
[----:B------:R-:W2:Y:S02]  /*01b0*/  LDG.E.U8 R9, desc[UR4][R6.64+0x1] ;  /* 0x0000010406097981 */ /* 0x000ea4000c1e1100 */
        /* <DEDUP_REMOVED lines=19> */
[----:B------:R-:W-:Y:S05]  /*02f0*/  @!P0 BREAK.RELIABLE B1 ;  /* 0x0000000000018942 */ /* 0x000fea0003800100 */
[----:B------:R-:W-:Y:S05]  /*0300*/  @!P0 BRA `(.L_x_4) ;  /* 0x0000000000808947 */ /* 0x000fea0003800000 */
.L_x_3:
[----:B------:R-:W-:Y:S05]  /*0310*/  BSYNC.RELIABLE B1 ;  /* 0x0000000000017941 */ /* 0x000fea0003800100 */
.L_x_2:
[----:B------:R-:W-:-:S05]  /*0320*/  VIADD R8, R8, 0x1 ;  /* 0x0000000108087836 */ /* 0x000fca0000000000 */
[----:B------:R-:W-:-:S13]  /*0330*/  ISETP.NE.AND P0, PT, R8, R5, PT ;  /* 0x000000050800720c */ /* 0x000fda0003f05270 */
[----:B------:R-:W-:Y:S05]  /*0340*/  @P0 BRA `(.L_x_5) ;  /* 0xfffffffc007c0947 */ /* 0x000fea000383ffff */
.L_x_1:
[----:B------:R-:W-:-:S13]  /*0350*/  ISETP.GE.AND P0, PT, R4, 0x3, PT ;  /* 0x000000030400780c */ /* 0x000fda0003f06270 */
[----:B------:R-:W-:Y:S05]  /*0360*/  @!P0 EXIT ;  /* 0x000000000000894d */ /* 0x000fea0003800000 */
[----:B------:R-:W0:Y:S01]  /*0370*/  LDC.64 R2, c[0x0][0x380] ;  /* 0x0000e000ff027b82 */ /* 0x000e220000000a00 */
[----:B------:R-:W-:Y:S01]  /*0380*/  BSSY.RECONVERGENT B1, `(.L_x_6) ;  /* 0x0000016000017945 */ /* 0x000fe20003800200 */
[----:B------:R-:W-:Y:S02]  /*0390*/  VIADD R5, R4, 0xfffffffe ;  /* 0xfffffffe04057836 */ /* 0x000fe40000000000 */
[----:B------:R-:W-:-:S07]  /*03a0*/  IMAD.MOV.U32 R9, RZ, RZ, RZ ;  /* 0x000000ffff097224 */ /* 0x000fce00078e00ff */
.L_x_10:
        /* <DEDUP_REMOVED lines=14> */
.L_x_8:
[----:B------:R-:W-:Y:S05]  /*0490*/  BSYNC.RELIABLE B2 ;  /* 0x0000000000027941 */ /* 0x000fea0003800100 */
.L_x_7:
[----:B------:R-:W-:-:S05]  /*04a0*/  VIADD R9, R9, 0x1 ;  /* 0x0000000109097836 */ /* 0x000fca0000000000 */
[----:B------:R-:W-:-:S13]  /*04b0*/  ISETP.NE.AND P0, PT, R9, R5, PT ;  /* 0x000000050900720c */ /* 0x000fda0003f05270 */
[----:B------:R-:W-:Y:S05]  /*04c0*/  @!P0 EXIT ;  /* 0x000000000000894d */ /* 0x000fea0003800000 */
[----:B------:R-:W-:Y:S05]  /*04d0*/  BRA `(.L_x_10) ;  /* 0xfffffffc00b47947 */ /* 0x000fea000383ffff */
.L_x_9:
[----:B------:R-:W-:Y:S05]  /*04e0*/  BSYNC.RECONVERGENT B1 ;  /* 0x0000000000017941 */ /* 0x000fea0003800200 */
.L_x_6:
[----:B------:R-:W-:Y:S01]  /*04f0*/  VIADD R5, R9, 0x3 ;  /* 0x0000000309057836 */ /* 0x000fe20000000000 */
[----:B------:R-:W-:Y:S06]  /*0500*/  BRA `(.L_x_11) ;  /* 0x0000000000047947 */ /* 0x000fec0003800000 */
.L_x_4:
[----:B------:R-:W-:-:S07]  /*0510*/  VIADD R5, R8, 0x8 ;  /* 0x0000000808057836 */ /* 0x000fce0000000000 */
.L_x_11:
[----:B------:R-:W-:Y:S05]  /*0520*/  BSYNC.RECONVERGENT B0 ;  /* 0x0000000000007941 */ /* 0x000fea0003800200 */
.L_x_0:
[----:B------:R-:W-:Y:S05]  /*0530*/  WARPSYNC.ALL ;  /* 0x0000000000007948 */ /* 0x000fea0003800000 */
[----:B------:R-:W-:Y:S01]  /*0540*/  ISETP.GE.AND P0, PT, R5, R4, PT ;  /* 0x000000040500720c */ /* 0x000fe20003f06270 */
[----:B------:R-:W-:-:S12]  /*0550*/  BSSY.RECONVERGENT B0, `(.L_x_12) ;  /* 0x0000012000007945 */ /* 0x000fd80003800200 */
[----:B------:R-:W-:Y:S05]  /*0560*/  @P0 BRA `(.L_x_13) ;  /* 0x0000000000400947 */ /* 0x000fea0003800000 */
[----:B------:R-:W0:Y:S02]  /*0570*/  LDC.64 R2, c[0x0][0x380] ;  /* 0x0000e000ff027b82 */ /* 0x000e240000000a00 */
.L_x_16:
[----:B------:R-:W-:-:S05]  /*0580*/  IMAD.IADD R7, R0, 0x1, R5 ;  /* 0x0000000100077824 */ /* 0x000fca00078e0205 */
[----:B0-----:R-:W-:-:S04]  /*0590*/  IADD3 R6, P0, PT, R7, R2, RZ ;  /* 0x0000000207067210 */ /* 0x001fc80007f1e0ff */
[----:B------:R-:W-:-:S05]  /*05a0*/  LEA.HI.X.SX32 R7, R7, R3, 0x1, P0 ;  /* 0x0000000307077211 */ /* 0x000fca00000f0eff */
[----:B------:R-:W2:Y:S01]  /*05b0*/  LDG.E.U8 R6, desc[UR4][R6.64] ;  /* 0x0000000406067981 */ /* 0x000ea2000c1e1100 */
[----:B------:R-:W-:Y:S01]  /*05c0*/  BSSY.RELIABLE B1, `(.L_x_14) ;  /* 0x0000006000017945 */ /* 0x000fe20003800100 */
[----:B--2---:R-:W-:-:S13]  /*05d0*/  ISETP.NE.AND P0, PT, R6, 0x20, PT ;  /* 0x000000200600780c */ /* 0x004fda0003f05270 */
[----:B------:R-:W-:Y:S05]  /*05e0*/  @!P0 BRA `(.L_x_15) ;  /* 0x00000000000c8947 */ /* 0x000fea0003800000 */
[----:B------:R-:W-:-:S13]  /*05f0*/  ISETP.NE.AND P0, PT, R6, 0x9, PT ;  /* 0x000000090600780c */ /* 0x000fda0003f05270 */
[----:B------:R-:W-:Y:S05]  /*0600*/  @P0 BREAK.RELIABLE B1 ;  /* 0x0000000000010942 */ /* 0x000fea0003800100 */
[----:B------:R-:W-:Y:S05]  /*0610*/  @P0 BRA `(.L_x_13) ;  /* 0x0000000000140947 */ /* 0x000fea0003800000 */
.L_x_15:
[----:B------:R-:W-:Y:S05]  /*0620*/  BSYNC.RELIABLE B1 ;  /* 0x0000000000017941 */ /* 0x000fea0003800100 */
.L_x_14:
[----:B------:R-:W-:-:S05]  /*0630*/  VIADD R5, R5, 0x1 ;  /* 0x0000000105057836 */ /* 0x000fca0000000000 */
[----:B------:R-:W-:-:S13]  /*0640*/  ISETP.GE.AND P0, PT, R5, R4, PT ;  /* 0x000000040500720c */ /* 0x000fda0003f06270 */
[----:B------:R-:W-:Y:S05]  /*0650*/  @!P0 BRA `(.L_x_16) ;  /* 0xfffffffc00c88947 */ /* 0x000fea000383ffff */
[----:B------:R-:W-:-:S07]  /*0660*/  IMAD.MOV.U32 R5, RZ, RZ, R4 ;  /* 0x000000ffff057224 */ /* 0x000fce00078e0004 */
.L_x_13:
[----:B------:R-:W-:Y:S05]  /*0670*/  BSYNC.RECONVERGENT B0 ;  /* 0x0000000000007941 */ /* 0x000fea0003800200 */
.L_x_12:
[----:B------:R-:W-:Y:S05]  /*0680*/  WARPSYNC.ALL ;  /* 0x0000000000007948 */ /* 0x000fea0003800000 */
[----:B------:R-:W-:Y:S01]  /*0690*/  ISETP.GE.AND P0, PT, R5, R4, PT ;  /* 0x000000040500720c */ /* 0x000fe20003f06270 */
[----:B------:R-:W-:Y:S01]  /*06a0*/  BSSY.RECONVERGENT B0, `(.L_x_17) ;  /* 0x0000011000007945 */ /* 0x000fe20003800200 */
[----:B------:R-:W-:-:S11]  /*06b0*/  IMAD.MOV.U32 R8, RZ, RZ, R5 ;  /* 0x000000ffff087224 */ /* 0x000fd600078e0005 */
[----:B------:R-:W-:Y:S05]  /*06c0*/  @P0 BRA `(.L_x_18) ;  /* 0x0000000000380947 */ /* 0x000fea0003800000 */
[----:B------:R-:W0:Y:S01]  /*06d0*/  LDC.64 R2, c[0x0][0x380] ;  /* 0x0000e000ff027b82 */ /* 0x000e220000000a00 */
[----:B------:R-:W-:-:S07]  /*06e0*/  IMAD.MOV.U32 R8, RZ, RZ, R5 ;  /* 0x000000ffff087224 */ /* 0x000fce00078e0005 */
.L_x_19:
[----:B------:R-:W-:-:S05]  /*06f0*/  IMAD.IADD R7, R0, 0x1, R8 ;  /* 0x0000000100077824 */ /* 0x000fca00078e0208 */
[----:B0-----:R-:W-:-:S04]  /*0700*/  IADD3 R6, P0, PT, R7, R2, RZ ;  /* 0x0000000207067210 */ /* 0x001fc80007f1e0ff */
[----:B------:R-:W-:-:S05]  /*0710*/  LEA.HI.X.SX32 R7, R7, R3, 0x1, P0 ;  /* 0x0000000307077211 */ /* 0x000fca00000f0eff */
[----:B------:R-:W2:Y:S02]  /*0720*/  LDG.E.U8 R6, desc[UR4][R6.64] ;  /* 0x0000000406067981 */ /* 0x000ea4000c1e1100 */
[----:B--2---:R-:W-:-:S13]  /*0730*/  ISETP.NE.AND P0, PT, R6, 0xa, PT ;  /* 0x0000000a0600780c */ /* 0x004fda0003f05270 */
[----:B------:R-:W-:Y:S05]  /*0740*/  @!P0 BRA `(.L_x_18) ;  /* 0x0000000000188947 */ /* 0x000fea0003800000 */
[----:B------:R-:W-:-:S13]  /*0750*/  ISETP.NE.AND P0, PT, R6, 0xd, PT ;  /* 0x0000000d0600780c */ /* 0x000fda0003f05270 */
[----:B------:R-:W-:Y:S05]  /*0760*/  @!P0 BRA `(.L_x_18) ;  /* 0x0000000000108947 */ /* 0x000fea0003800000 */
[----:B------:R-:W-:-:S05]  /*0770*/  VIADD R8, R8, 0x1 ;  /* 0x0000000108087836 */ /* 0x000fca0000000000 */
[----:B------:R-:W-:-:S13]  /*0780*/  ISETP.GE.AND P0, PT, R8, R4, PT ;  /* 0x000000040800720c */ /* 0x000fda0003f06270 */
[----:B------:R-:W-:Y:S05]  /*0790*/  @!P0 BRA `(.L_x_19) ;  /* 0xfffffffc00d48947 */ /* 0x000fea000383ffff */
[----:B------:R-:W-:-:S07]  /*07a0*/  IMAD.MOV.U32 R8, RZ, RZ, R4 ;  /* 0x000000ffff087224 */ /* 0x000fce00078e0004 */
.L_x_18:
[----:B------:R-:W-:Y:S05]  /*07b0*/  BSYNC.RECONVERGENT B0 ;  /* 0x0000000000007941 */ /* 0x000fea0003800200 */
.L_x_17:
[----:B------:R-:W-:-:S04]  /*07c0*/  IMAD.IADD R9, R8, 0x1, -R5 ;  /* 0x0000000108097824 */ /* 0x000fc800078e0a05 */
[----:B------:R-:W-:-:S05]  /*07d0*/  VIADD R4, R9, 0xffffffff ;  /* 0xffffffff09047836 */ /* 0x000fca0000000000 */
[----:B------:R-:W-:-:S13]  /*07e0*/  ISETP.GT.U32.AND P0, PT, R4, 0x7e, PT ;  /* 0x0000007e0400780c */ /* 0x000fda0003f04070 */
[----:B------:R-:W-:Y:S05]  /*07f0*/  @P0 EXIT ;  /* 0x000000000000094d */ /* 0x000fea0003800000 */
[----:B------:R-:W0:Y:S01]  /*0800*/  S2R R11, SR_LANEID ;  /* 0x00000000000b7919 */ /* 0x000e220000000000 */
[----:B------:R-:W-:Y:S01]  /*0810*/  VOTEU.ANY UR6, UPT, PT ;  /* 0x0000000000067886 */ /* 0x000fe200038e0100 */
[----:B------:R-:W1:Y:S01]  /*0820*/  LDC.64 R6, c[0x0][0x3a8] ;  /* 0x0000ea00ff067b82 */ /* 0x000e620000000a00 */
[----:B------:R-:W0:Y:S08]  /*0830*/  FLO.U32 R4, UR6 ;  /* 0x0000000600047d00 */ /* 0x000e3000080e0000 */
[----:B------:R-:W1:Y:S01]  /*0840*/  POPC R13, UR6 ;  /* 0x00000006000d7d09 */ /* 0x000e620008000000 */
[----:B0-----:R-:W-:-:S13]  /*0850*/  ISETP.EQ.U32.AND P0, PT, R4, R11, PT ;  /* 0x0000000b0400720c */ /* 0x001fda0003f02070 */
[----:B-1----:R-:W2:Y:S01]  /*0860*/  @P0 ATOMG.E.ADD.STRONG.GPU PT, R7, desc[UR4][R6.64], R13 ;  /* 0x8000000d060709a8 */ /* 0x002ea200081ef104 */
[----:B------:R-:W0:Y:S02]  /*0870*/  S2R R8, SR_LTMASK ;  /* 0x0000000000087919 */ /* 0x000e240000003900 */
[----:B0-----:R-:W-:-:S06]  /*0880*/  LOP3.LUT R8, R8, UR6, RZ, 0xc0, !PT ;  /* 0x0000000608087c12 */ /* 0x001fcc000f8ec0ff */
[----:B------:R-:W0:Y:S01]  /*0890*/  POPC R8, R8 ;  /* 0x0000000800087309 */ /* 0x000e220000000000 */
[----:B--2---:R-:W0:Y:S02]  /*08a0*/  SHFL.IDX PT, R11, R7, R4, 0x1f ;  /* 0x00001f04070b7589 */ /* 0x004e2400000e0000 */
[----:B0-----:R-:W-:-:S05]  /*08b0*/  IMAD.IADD R11, R11, 0x1, R8 ;  /* 0x000000010b0b7824 */ /* 0x001fca00078e0208 */
[----:B------:R-:W-:-:S13]  /*08c0*/  ISETP.GT.AND P0, PT, R11, 0x270f, PT ;  /* 0x0000270f0b00780c */ /* 0x000fda0003f04270 */
[----:B------:R-:W-:Y:S05]  /*08d0*/  @P0 EXIT ;  /* 0x000000000000094d */ /* 0x000fea0003800000 */
[----:B------:R-:W0:Y:S01]  /*08e0*/  LDC.64 R6, c[0x0][0x3a0] ;  /* 0x0000e800ff067b82 */ /* 0x000e220000000a00 */
[----:B------:R-:W-:Y:S01]  /*08f0*/  IMAD.SHL.U32 R12, R11, 0x80, RZ ;  /* 0x000000800b0c7824 */ /* 0x000fe200078e00ff */
[C---:B------:R-:W-:Y:S01]  /*0900*/  ISETP.GE.U32.AND P1, PT, R9.reuse, 0x4, PT ;  /* 0x000000040900780c */ /* 0x040fe20003f26070 */
[----:B------:R-:W-:Y:S01]  /*0910*/  BSSY.RECONVERGENT B0, `(.L_x_20) ;  /* 0x0000024000007945 */ /* 0x000fe20003800200 */
[----:B------:R-:W-:Y:S01]  /*0920*/  LOP3.LUT R4, R9, 0x3, RZ, 0xc0, !PT ;  /* 0x0000000309047812 */ /* 0x000fe200078ec0ff */
[----:B------:R-:W-:-:S03]  /*0930*/  IMAD.MOV.U32 R13, RZ, RZ, RZ ;  /* 0x000000ffff0d7224 */ /* 0x000fc600078e00ff */
[----:B------:R-:W-:Y:S01]  /*0940*/  ISETP.NE.AND P0, PT, R4, RZ, PT ;  /* 0x000000ff0400720c */ /* 0x000fe20003f05270 */
[----:B0-----:R-:W-:-:S04]  /*0950*/  IMAD.WIDE R6, R11, 0x4, R6 ;  /* 0x000000040b067825 */ /* 0x001fc800078e0206 */
[----:B------:R-:W-:Y:S01]  /*0960*/  IMAD.IADD R11, R9, 0x1, R12 ;  /* 0x00000001090b7824 */ /* 0x000fe200078e020c */
[----:B------:R0:W-:Y:S04]  /*0970*/  STG.E desc[UR4][R6.64], R12 ;  /* 0x0000000c06007986 */ /* 0x0001e8000c101904 */
[----:B------:R0:W-:Y:S01]  /*0980*/  STG.E desc[UR4][R6.64+0x4], R11 ;  /* 0x0000040b06007986 */ /* 0x0001e2000c101904 */
[----:B------:R-:W-:Y:S05]  /*0990*/  @!P1 BRA `(.L_x_21) ;  /* 0x00000000006c9947 */ /* 0x000fea0003800000 */
[----:B0-----:R-:W0:Y:S01]  /*09a0*/  LDC.64 R6, c[0x0][0x398] ;  /* 0x0000e600ff067b82 */ /* 0x001e220000000a00 */
[C---:B------:R-:W-:Y:S01]  /*09b0*/  LOP3.LUT R8, R9.reuse, 0xffff, RZ, 0xc0, !PT ;  /* 0x0000ffff09087812 */ /* 0x040fe200078ec0ff */
[----:B------:R-:W-:Y:S01]  /*09c0*/  IMAD.IADD R15, R0, 0x1, R5 ;  /* 0x00000001000f7824 */ /* 0x000fe200078e0205 */
[----:B------:R-:W-:Y:S01]  /*09d0*/  LOP3.LUT R13, R9, 0x7c, RZ, 0xc0, !PT ;  /* 0x0000007c090d7812 */ /* 0x000fe200078ec0ff */
[----:B------:R-:W-:Y:S01]  /*09e0*/  IMAD.MOV.U32 R17, RZ, RZ, R12 ;  /* 0x000000ffff117224 */ /* 0x000fe200078e000c */
[----:B------:R-:W-:-:S05]  /*09f0*/  SHF.R.U32.HI R8, RZ, 0x2, R8 ;  /* 0x00000002ff087819 */ /* 0x000fca0000011608 */
[----:B------:R-:W-:-:S05]  /*0a00*/  IMAD.SHL.U32 R8, R8, 0x4, RZ ;  /* 0x0000000408087824 */ /* 0x000fca00078e00ff */
[----:B------:R-:W-:-:S05]  /*0a10*/  LOP3.LUT R8, R8, 0x7c, RZ, 0xe2, !PT ;  /* 0x0000007c08087812 */ /* 0x000fca00078ee2ff */
[----:B------:R-:W-:-:S07]  /*0a20*/  IMAD.MOV R14, RZ, RZ, -R8 ;  /* 0x000000ffff0e7224 */ /* 0x000fce00078e0a08 */
.L_x_22:
[----:B------:R-:W-:-:S04]  /*0a30*/  IADD3.X R10, P1, PT, R15, R2, RZ, PT, !PT ;  /* 0x000000020f0a7210 */ /* 0x000fc80003f3e4ff */
[----:B------:R-:W-:-:S05]  /*0a40*/  LEA.HI.X.SX32 R11, R15, R3, 0x1, P1 ;  /* 0x000000030f0b7211 */ /* 0x000fca00008f0eff */
[----:B-1----:R-:W2:Y:S01]  /*0a50*/  LDG.E.U8 R19, desc[UR4][R10.64+-0x1] ;  /* 0xffffff040a137981 */ /* 0x002ea2000c1e1100 */
[----:B------:R-:W-:Y:S02]  /*0a60*/  SHF.R.S32.HI R16, RZ, 0x1f, R17 ;  /* 0x0000001fff107819 */ /* 0x000fe40000011411 */
[----:B0-----:R-:W-:-:S04]  /*0a70*/  IADD3 R8, P1, P2, R17, 0x3, R6 ;  /* 0x0000000311087810 */ /* 0x001fc80007a3e006 */
[----:B------:R-:W-:-:S05]  /*0a80*/  IADD3.X R9, PT, PT, R16, R7, RZ, P1, P2 ;  /* 0x0000000710097210 */ /* 0x000fca0000fe44ff */
[----:B--2---:R1:W-:Y:S04]  /*0a90*/  STG.E.U8 desc[UR4][R8.64+-0x3], R19 ;  /* 0xfffffd1308007986 */ /* 0x0043e8000c101104 */
[----:B------:R-:W2:Y:S04]  /*0aa0*/  LDG.E.U8 R21, desc[UR4][R10.64] ;  /* 0x000000040a157981 */ /* 0x000ea8000c1e1100 */
[----:B--2---:R1:W-:Y:S04]  /*0ab0*/  STG.E.U8 desc[UR4][R8.64+-0x2], R21 ;  /* 0xfffffe1508007986 */ /* 0x0043e8000c101104 */
[----:B------:R-:W2:Y:S04]  /*0ac0*/  LDG.E.U8 R23, desc[UR4][R10.64+0x1] ;  /* 0x000001040a177981 */ /* 0x000ea8000c1e1100 */
[----:B--2---:R1:W-:Y:S04]  /*0ad0*/  STG.E.U8 desc[UR4][R8.64+-0x1], R23 ;  /* 0xffffff1708007986 */ /* 0x0043e8000c101104 */
[----:B------:R-:W2:Y:S01]  /*0ae0*/  LDG.E.U8 R25, desc[UR4][R10.64+0x2] ;  /* 0x000002040a197981 */ /* 0x000ea2000c1e1100 */
[----:B------:R-:W-:-:S02]  /*0af0*/  VIADD R14, R14, 0x4 ;  /* 0x000000040e0e7836 */ /* 0x000fc40000000000 */
[----:B------:R-:W-:Y:S02]  /*0b00*/  VIADD R17, R17, 0x4 ;  /* 0x0000000411117836 */ /* 0x000fe40000000000 */
[----:B------:R-:W-:Y:S01]  /*0b10*/  VIADD R15, R15, 0x4 ;  /* 0x000000040f0f7836 */ /* 0x000fe20000000000 */
[----:B------:R-:W-:Y:S01]  /*0b20*/  ISETP.NE.AND P1, PT, R14, RZ, PT ;  /* 0x000000ff0e00720c */ /* 0x000fe20003f25270 */
[----:B--2---:R1:W-:-:S12]  /*0b30*/  STG.E.U8 desc[UR4][R8.64], R25 ;  /* 0x0000001908007986 */ /* 0x0043d8000c101104 */
[----:B------:R-:W-:Y:S05]  /*0b40*/  @P1 BRA `(.L_x_22) ;  /* 0xfffffffc00b81947 */ /* 0x000fea000383ffff */
.L_x_21:
[----:B------:R-:W-:Y:S05]  /*0b50*/  BSYNC.RECONVERGENT B0 ;  /* 0x0000000000007941 */ /* 0x000fea0003800200 */
.L_x_20:
[----:B------:R-:W-:Y:S05]  /*0b60*/  @!P0 EXIT ;  /* 0x000000000000894d */ /* 0x000fea0003800000 */
[--C-:B------:R-:W-:Y:S01]  /*0b70*/  IADD3 R0, PT, PT, R0, R5, R13.reuse ;  /* 0x0000000500007210 */ /* 0x100fe20007ffe00d */
[----:B0-----:R-:W-:Y:S01]  /*0b80*/  IMAD.IADD R12, R12, 0x1, R13 ;  /* 0x000000010c0c7824 */ /* 0x001fe200078e020d */
[----:B------:R-:W0:Y:S01]  /*0b90*/  LDCU.64 UR6, c[0x0][0x398] ;  /* 0x00007300ff0677ac */ /* 0x000e220008000a00 */
[----:B-1----:R-:W-:-:S07]  /*0ba0*/  IMAD.MOV R8, RZ, RZ, -R4 ;  /* 0x000000ffff087224 */ /* 0x002fce00078e0a04 */
.L_x_23:
[----:B------:R-:W-:-:S04]  /*0bb0*/  IADD3 R4, P0, PT, R0, R2, RZ ;  /* 0x0000000200047210 */ /* 0x000fc80007f1e0ff */
[----:B-1----:R-:W-:-:S06]  /*0bc0*/  LEA.HI.X.SX32 R5, R0, R3, 0x1, P0 ;  /* 0x0000000300057211 */ /* 0x002fcc00000f0eff */
[----:B------:R-:W2:Y:S01]  /*0bd0*/  LDG.E.U8 R5, desc[UR4][R4.64] ;  /* 0x0000000404057981 */ /* 0x000ea2000c1e1100 */
[----:B0-----:R-:W-:Y:S01]  /*0be0*/  IADD3 R6, P0, PT, R12, UR6, RZ ;  /* 0x000000060c067c10 */ /* 0x001fe2000ff1e0ff */
[----:B------:R-:W-:Y:S02]  /*0bf0*/  VIADD R8, R8, 0x1 ;  /* 0x0000000108087836 */ /* 0x000fe40000000000 */
[----:B------:R-:W-:Y:S01]  /*0c00*/  VIADD R0, R0, 0x1 ;  /* 0x0000000100007836 */ /* 0x000fe20000000000 */
[C---:B------:R-:W-:Y:S01]  /*0c10*/  LEA.HI.X.SX32 R7, R12.reuse, UR7, 0x1, P0 ;  /* 0x000000070c077c11 */ /* 0x040fe200080f0eff */
[----:B------:R-:W-:Y:S01]  /*0c20*/  VIADD R12, R12, 0x1 ;  /* 0x000000010c0c7836 */ /* 0x000fe20000000000 */
[----:B------:R-:W-:-:S03]  /*0c30*/  ISETP.NE.AND P0, PT, R8, RZ, PT ;  /* 0x000000ff0800720c */ /* 0x000fc60003f05270 */
[----:B--2---:R1:W-:Y:S10]  /*0c40*/  STG.E.U8 desc[UR4][R6.64], R5 ;  /* 0x0000000506007986 */ /* 0x0043f4000c101104 */
[----:B------:R-:W-:Y:S05]  /*0c50*/  @P0 BRA `(.L_x_23) ;  /* 0xfffffffc00d40947 */ /* 0x000fea000383ffff */
[----:B------:R-:W-:Y:S05]  /*0c60*/  EXIT ;  /* 0x000000000000794d */ /* 0x000fea0003800000 */
.L_x_24:
[----:B------:R-:W-:-:S00]  /*0c70*/  BRA `(.L_x_24) ;  /* 0xfffffffc00fc7947 */ /* 0x000fc0000383ffff */
[----:B------:R-:W-:-:S00]  /*0c80*/  NOP ;  /* 0x0000000000007918 */ /* 0x000fc00000000000 */
[----:B------:R-:W-:-:S00]  /*0c90*/  NOP ;  /* 0x0000000000007918 */ /* 0x000fc00000000000 */
[----:B------:R-:W-:-:S00]  /*0ca0*/  NOP ;  /* 0x0000000000007918 */ /* 0x000fc00000000000 */
[----:B------:R-:W-:-:S00]  /*0cb0*/  NOP ;  /* 0x0000000000007918 */ /* 0x000fc00000000000 */
[----:B------:R-:W-:-:S00]  /*0cc0*/  NOP ;  /* 0x0000000000007918 */ /* 0x000fc00000000000 */
[----:B------:R-:W-:-:S00]  /*0cd0*/  NOP ;  /* 0x0000000000007918 */ /* 0x000fc00000000000 */
[----:B------:R-:W-:-:S00]  /*0ce0*/  NOP ;  /* 0x0000000000007918 */ /* 0x000fc00000000000 */
[----:B------:R-:W-:-:S00]  /*0cf0*/  NOP ;  /* 0x0000000000007918 */ /* 0x000fc00000000000 */
.L_x_60:


//--------------------- .text._Z27patternMatchKernelOptimizedPKcPKiiS0_S2_iPiS3_ --------------------------
	.section	.text._Z27patternMatchKernelOptimizedPKcPKiiS0_S2_iPiS3_,"ax",@progbits
	.align	128
        .global         _Z27patternMatchKernelOptimizedPKcPKiiS0_S2_iPiS3_
        .type           _Z27patternMatchKernelOptimizedPKcPKiiS0_S2_iPiS3_,@function
        .size           _Z27patternMatchKernelOptimizedPKcPKiiS0_S2_iPiS3_,(.L_x_61 - _Z27patternMatchKernelOptimizedPKcPKiiS0_S2_iPiS3_)
        .other          _Z27patternMatchKernelOptimizedPKcPKiiS0_S2_iPiS3_,@"STO_CUDA_ENTRY STV_DEFAULT"
_Z27patternMatchKernelOptimizedPKcPKiiS0_S2_iPiS3_:
.text._Z27patternMatchKernelOptimizedPKcPKiiS0_S2_iPiS3_:
[----:B------:R-:W-:Y:S01]  /*0000*/  LDC R1, c[0x0][0x37c] ;  /* 0x0000df00ff017b82 */ /* 0x000fe20000000800 */
[----:B------:R-:W0:Y:S07]  /*0010*/  S2R R3, SR_TID.X ;  /* 0x0000000000037919 */ /* 0x000e2e0000002100 */
[----:B------:R-:W1:Y:S01]  /*0020*/  S2UR UR4, SR_CTAID.X ;  /* 0x00000000000479c3 */ /* 0x000e620000002500 */
[----:B------:R-:W2:Y:S01]  /*0030*/  LDCU.64 UR6, c[0x0][0x358] ;  /* 0x00006b00ff0677ac */ /* 0x000ea20008000a00 */
[----:B------:R-:W-:Y:S06]  /*0040*/  BSSY.RECONVERGENT B0, `(.L_x_25) ;  /* 0x000010c000007945 */ /* 0x000fec0003800200 */
[----:B------:R-:W1:Y:S01]  /*0050*/  LDC R0, c[0x0][0x360] ;  /* 0x0000d800ff007b82 */ /* 0x000e620000000800 */
[----:B0-----:R-:W-:Y:S01]  /*0060*/  ISETP.NE.AND P0, PT, R3, RZ, PT ;  /* 0x000000ff0300720c */ /* 0x001fe20003f05270 */
[----:B-1----:R-:W-:-:S12]  /*0070*/  IMAD R0, R0, UR4, R3 ;  /* 0x0000000400007c24 */ /* 0x002fd8000f8e0203 */
[----:B--2---:R-:W-:Y:S05]  /*0080*/  @P0 BRA `(.L_x_26) ;  /* 0x00000010001c0947 */ /* 0x004fea0003800000 */
[----:B------:R-:W0:Y:S01]  /*0090*/  LDC R3, c[0x0][0x3a8] ;  /* 0x0000ea00ff037b82 */ /* 0x000e220000000800 */
[----:B------:R-:W-:Y:S01]  /*00a0*/  IMAD.MOV.U32 R20, RZ, RZ, RZ ;  /* 0x000000ffff147224 */ /* 0x000fe200078e00ff */
[----:B0-----:R-:W-:-:S13]  /*00b0*/  ISETP.GE.AND P0, PT, R3, 0x1, PT ;  /* 0x000000010300780c */ /* 0x001fda0003f06270 */
[----:B------:R-:W-:Y:S05]  /*00c0*/  @!P0 BRA `(.L_x_27) ;  /* 0x0000000400fc8947 */ /* 0x000fea0003800000 */
[----:B------:R-:W-:Y:S01]  /*00d0*/  IMAD.MOV.U32 R2, RZ, RZ, -0x1 ;  /* 0xffffffffff027424 */ /* 0x000fe200078e00ff */
[----:B------:R-:W-:Y:S01]  /*00e0*/  ISETP.GE.U32.AND P0, PT, R3, 0x4, PT ;  /* 0x000000040300780c */ /* 0x000fe20003f06070 */
[----:B------:R-:W-:-:S03]  /*00f0*/  IMAD.MOV.U32 R20, RZ, RZ, RZ ;  /* 0x000000ffff147224 */ /* 0x000fc600078e00ff */
[----:B------:R-:W-:-:S05]  /*0100*/  VIADDMNMX.U32 R2, R3, R2, 0x1f, PT ;  /* 0x0000001f03027446 */ /* 0x000fca0003800002 */
[----:B------:R-:W-:Y:S02]  /*0110*/  VIADD R3, R2, 0x1 ;  /* 0x0000000102037836 */ /* 0x000fe40000000000 */
[----:B------:R-:W-:-:S03]  /*0120*/  IMAD.MOV.U32 R2, RZ, RZ, RZ ;  /* 0x000000ffff027224 */ /* 0x000fc600078e00ff */
[----:B------:R-:W-:Y:S01]  /*0130*/  LOP3.LUT R21, R3, 0x3, RZ, 0xc0, !PT ;  /* 0x0000000303157812 */ /* 0x000fe200078ec0ff */
[----:B------:R-:W-:Y:S06]  /*0140*/  @!P0 BRA `(.L_x_28) ;  /* 0x0000000400988947 */ /* 0x000fec0003800000 */
[----:B------:R-:W-:Y:S01]  /*0150*/  LOP3.LUT R2, R3, 0x3c, RZ, 0xc0, !PT ;  /* 0x0000003c03027812 */ /* 0x000fe200078ec0ff */
[----:B------:R-:W-:Y:S02]  /*0160*/  IMAD.MOV.U32 R3, RZ, RZ, RZ ;  /* 0x000000ffff037224 */ /* 0x000fe400078e00ff */
[----:B------:R-:W-:Y:S01]  /*0170*/  IMAD.MOV.U32 R20, RZ, RZ, RZ ;  /* 0x000000ffff147224 */ /* 0x000fe200078e00ff */
[----:B------:R-:W-:-:S13]  /*0180*/  ISETP.GT.AND P0, PT, R2, RZ, PT ;  /* 0x000000ff0200720c */ /* 0x000fda0003f04270 */
[----:B------:R-:W-:Y:S05]  /*0190*/  @!P0 BRA `(.L_x_29) ;  /* 0x0000000400408947 */ /* 0x000fea0003800000 */
[----:B------:R-:W-:Y:S01]  /*01a0*/  IMAD.IADD R4, R2, 0x1, -R3 ;  /* 0x0000000102047824 */ /* 0x000fe200078e0a03 */
[----:B------:R-:W-:-:S04]  /*01b0*/  PLOP3.LUT P0, PT, PT, PT, PT, 0x80, 0x8 ;  /* 0x000000000008781c */ /* 0x000fc80003f0f070 */
[----:B------:R-:W-:-:S13]  /*01c0*/  ISETP.GT.AND P1, PT, R4, 0xc, PT ;  /* 0x0000000c0400780c */ /* 0x000fda0003f24270 */
[----:B------:R-:W-:Y:S05]  /*01d0*/  @!P1 BRA `(.L_x_30) ;  /* 0x0000000000b89947 */ /* 0x000fea0003800000 */
[----:B------:R-:W0:Y:S01]  /*01e0*/  S2R R5, SR_CgaCtaId ;  /* 0x0000000000057919 */ /* 0x000e220000008800 */
[----:B------:R-:W-:Y:S01]  /*01f0*/  MOV R4, 0x400 ;  /* 0x0000040000047802 */ /* 0x000fe20000000f00 */
[----:B------:R-:W-:Y:S01]  /*0200*/  VIADD R28, R2, 0xfffffff4 ;  /* 0xfffffff4021c7836 */ /* 0x000fe20000000000 */
[----:B------:R-:W-:-:S03]  /*0210*/  PLOP3.LUT P0, PT, PT, PT, PT, 0x8, 0x80 ;  /* 0x000000000080781c */ /* 0x000fc60003f0e170 */
[----:B------:R-:W-:-:S05]  /*0220*/  VIADD R4, R4, 0x400 ;  /* 0x0000040004047836 */ /* 0x000fca0000000000 */
[----:B0-----:R-:W-:-:S07]  /*0230*/  LEA R26, R5, R4, 0x18 ;  /* 0x00000004051a7211 */ /* 0x001fce00078ec0ff */
.L_x_31:
[----:B0-----:R-:W0:Y:S01]  /*0240*/  LDC.64 R22, c[0x0][0x3a0] ;  /* 0x0000e800ff167b82 */ /* 0x001e220000000a00 */
[C---:B------:R-:W-:Y:S02]  /*0250*/  VIADD R19, R3.reuse, 0x4 ;  /* 0x0000000403137836 */ /* 0x040fe40000000000 */
[C---:B------:R-:W-:Y:S02]  /*0260*/  VIADD R25, R3.reuse, 0x8 ;  /* 0x0000000803197836 */ /* 0x040fe40000000000 */
[C---:B------:R-:W-:Y:S02]  /*0270*/  VIADD R5, R3.reuse, 0xc ;  /* 0x0000000c03057836 */ /* 0x040fe40000000000 */
[----:B0-----:R-:W-:-:S04]  /*0280*/  IMAD.WIDE.U32 R16, R3, 0x4, R22 ;  /* 0x0000000403107825 */ /* 0x001fc800078e0016 */
[--C-:B------:R-:W-:Y:S01]  /*0290*/  IMAD.WIDE.U32 R18, R19, 0x4, R22.reuse ;  /* 0x0000000413127825 */ /* 0x100fe200078e0016 */
[----:B------:R-:W2:Y:S03]  /*02a0*/  LDG.E R4, desc[UR6][R16.64] ;  /* 0x0000000610047981 */ /* 0x000ea6000c1e1900 */
[--C-:B------:R-:W-:Y:S01]  /*02b0*/  IMAD.WIDE.U32 R24, R25, 0x4, R22.reuse ;  /* 0x0000000419187825 */ /* 0x100fe200078e0016 */
[----:B------:R-:W3:Y:S03]  /*02c0*/  LDG.E R6, desc[UR6][R16.64+0x8] ;  /* 0x0000080610067981 */ /* 0x000ee6000c1e1900 */
[----:B------:R-:W-:Y:S01]  /*02d0*/  IMAD.WIDE.U32 R22, R5, 0x4, R22 ;  /* 0x0000000405167825 */ /* 0x000fe200078e0016 */
[----:B------:R-:W3:Y:S04]  /*02e0*/  LDG.E R7, desc[UR6][R16.64+0xc] ;  /* 0x00000c0610077981 */ /* 0x000ee8000c1e1900 */
[----:B------:R-:W2:Y:S04]  /*02f0*/  LDG.E R5, desc[UR6][R16.64+0x4] ;  /* 0x0000040610057981 */ /* 0x000ea8000c1e1900 */
[----:B------:R-:W4:Y:S04]  /*0300*/  LDG.E R8, desc[UR6][R18.64] ;  /* 0x0000000612087981 */ /* 0x000f28000c1e1900 */
[----:B------:R-:W4:Y:S04]  /*0310*/  LDG.E R9, desc[UR6][R18.64+0x4] ;  /* 0x0000040612097981 */ /* 0x000f28000c1e1900 */
[----:B------:R-:W5:Y:S04]  /*0320*/  LDG.E R10, desc[UR6][R18.64+0x8] ;  /* 0x00000806120a7981 */ /* 0x000f68000c1e1900 */
        /* <DEDUP_REMOVED lines=8> */
[----:B------:R-:W5:Y:S01]  /*03b0*/  LDG.E R19, desc[UR6][R22.64+0xc] ;  /* 0x00000c0616137981 */ /* 0x000f62000c1e1900 */
[----:B------:R-:W-:-:S02]  /*03c0*/  IMAD R27, R3, 0x4, R26 ;  /* 0x00000004031b7824 */ /* 0x000fc400078e021a */
[----:B------:R-:W-:-:S05]  /*03d0*/  VIADD R3, R3, 0x10 ;  /* 0x0000001003037836 */ /* 0x000fca0000000000 */
[----:B------:R-:W-:Y:S02]  /*03e0*/  ISETP.GE.AND P1, PT, R3, R28, PT ;  /* 0x0000001c0300720c */ /* 0x000fe40003f26270 */
[----:B--2---:R-:W-:-:S04]  /*03f0*/  IADD3 R20, PT, PT, R5, R4, R20 ;  /* 0x0000000405147210 */ /* 0x004fc80007ffe014 */
[----:B---3--:R-:W-:Y:S01]  /*0400*/  IADD3 R20, PT, PT, R7, R6, R20 ;  /* 0x0000000607147210 */ /* 0x008fe20007ffe014 */
[----:B------:R0:W-:Y:S03]  /*0410*/  STS.128 [R27], R4 ;  /* 0x000000041b007388 */ /* 0x0001e60000000c00 */
[----:B----4-:R-:W-:Y:S01]  /*0420*/  IADD3 R20, PT, PT, R9, R8, R20 ;  /* 0x0000000809147210 */ /* 0x010fe20007ffe014 */
[----:B-----5:R0:W-:Y:S03]  /*0430*/  STS.128 [R27+0x10], R8 ;  /* 0x000010081b007388 */ /* 0x0201e60000000c00 */
[----:B------:R-:W-:-:S04]  /*0440*/  IADD3 R20, PT, PT, R11, R10, R20 ;  /* 0x0000000a0b147210 */ /* 0x000fc80007ffe014 */
[----:B------:R-:W-:Y:S01]  /*0450*/  IADD3 R20, PT, PT, R13, R12, R20 ;  /* 0x0000000c0d147210 */ /* 0x000fe20007ffe014 */
[----:B------:R0:W-:Y:S03]  /*0460*/  STS.128 [R27+0x20], R12 ;  /* 0x0000200c1b007388 */ /* 0x0001e60000000c00 */
[----:B------:R-:W-:Y:S01]  /*0470*/  IADD3 R20, PT, PT, R15, R14, R20 ;  /* 0x0000000e0f147210 */ /* 0x000fe20007ffe014 */
[----:B------:R0:W-:Y:S03]  /*0480*/  STS.128 [R27+0x30], R16 ;  /* 0x000030101b007388 */ /* 0x0001e60000000c00 */
[----:B------:R-:W-:-:S04]  /*0490*/  IADD3 R20, PT, PT, R17, R16, R20 ;  /* 0x0000001011147210 */ /* 0x000fc80007ffe014 */
[----:B------:R-:W-:Y:S01]  /*04a0*/  IADD3 R20, PT, PT, R19, R18, R20 ;  /* 0x0000001213147210 */ /* 0x000fe20007ffe014 */
[----:B------:R-:W-:Y:S06]  /*04b0*/  @!P1 BRA `(.L_x_31) ;  /* 0xfffffffc00609947 */ /* 0x000fec000383ffff */
.L_x_30:
[----:B0-----:R-:W-:-:S05]  /*04c0*/  IMAD.IADD R4, R2, 0x1, -R3 ;  /* 0x0000000102047824 */ /* 0x001fca00078e0a03 */
[----:B------:R-:W-:-:S13]  /*04d0*/  ISETP.GT.AND P1, PT, R4, 0x4, PT ;  /* 0x000000040400780c */ /* 0x000fda0003f24270 */
[----:B------:R-:W-:Y:S05]  /*04e0*/  @!P1 BRA `(.L_x_32) ;  /* 0x0000000000649947 */ /* 0x000fea0003800000 */
[----:B------:R-:W0:Y:S01]  /*04f0*/  LDC.64 R14, c[0x0][0x3a0] ;  /* 0x0000e800ff0e7b82 */ /* 0x000e220000000a00 */
[C---:B------:R-:W-:Y:S02]  /*0500*/  VIADD R5, R3.reuse, 0x4 ;  /* 0x0000000403057836 */ /* 0x040fe40000000000 */
[----:B0-----:R-:W-:-:S04]  /*0510*/  IMAD.WIDE.U32 R12, R3, 0x4, R14 ;  /* 0x00000004030c7825 */ /* 0x001fc800078e000e */
[----:B------:R-:W-:Y:S01]  /*0520*/  IMAD.WIDE.U32 R14, R5, 0x4, R14 ;  /* 0x00000004050e7825 */ /* 0x000fe200078e000e */
[----:B------:R-:W2:Y:S04]  /*0530*/  LDG.E R4, desc[UR6][R12.64] ;  /* 0x000000060c047981 */ /* 0x000ea8000c1e1900 */
[----:B------:R-:W2:Y:S04]  /*0540*/  LDG.E R5, desc[UR6][R12.64+0x4] ;  /* 0x000004060c057981 */ /* 0x000ea8000c1e1900 */
[----:B------:R-:W3:Y:S04]  /*0550*/  LDG.E R6, desc[UR6][R12.64+0x8] ;  /* 0x000008060c067981 */ /* 0x000ee8000c1e1900 */
[----:B------:R-:W3:Y:S04]  /*0560*/  LDG.E R7, desc[UR6][R12.64+0xc] ;  /* 0x00000c060c077981 */ /* 0x000ee8000c1e1900 */
[----:B------:R-:W4:Y:S04]  /*0570*/  LDG.E R8, desc[UR6][R14.64] ;  /* 0x000000060e087981 */ /* 0x000f28000c1e1900 */
[----:B------:R-:W4:Y:S04]  /*0580*/  LDG.E R9, desc[UR6][R14.64+0x4] ;  /* 0x000004060e097981 */ /* 0x000f28000c1e1900 */
[----:B------:R-:W5:Y:S04]  /*0590*/  LDG.E R10, desc[UR6][R14.64+0x8] ;  /* 0x000008060e0a7981 */ /* 0x000f68000c1e1900 */
[----:B------:R-:W5:Y:S01]  /*05a0*/  LDG.E R11, desc[UR6][R14.64+0xc] ;  /* 0x00000c060e0b7981 */ /* 0x000f62000c1e1900 */
[----:B------:R-:W-:-:S02]  /*05b0*/  MOV R16, 0x400 ;  /* 0x0000040000107802 */ /* 0x000fc40000000f00 */
[----:B------:R-:W-:Y:S01]  /*05c0*/  PLOP3.LUT P0, PT, PT, PT, PT, 0x8, 0x80 ;  /* 0x000000000080781c */ /* 0x000fe20003f0e170 */
[----:B------:R-:W0:Y:S02]  /*05d0*/  S2R R17, SR_CgaCtaId ;  /* 0x0000000000117919 */ /* 0x000e240000008800 */
[----:B------:R-:W-:-:S05]  /*05e0*/  VIADD R16, R16, 0x400 ;  /* 0x0000040010107836 */ /* 0x000fca0000000000 */
[----:B0-----:R-:W-:-:S05]  /*05f0*/  LEA R16, R17, R16, 0x18 ;  /* 0x0000001011107211 */ /* 0x001fca00078ec0ff */
[C---:B------:R-:W-:Y:S02]  /*0600*/  IMAD R16, R3.reuse, 0x4, R16 ;  /* 0x0000000403107824 */ /* 0x040fe400078e0210 */
[----:B------:R-:W-:Y:S01]  /*0610*/  VIADD R3, R3, 0x8 ;  /* 0x0000000803037836 */ /* 0x000fe20000000000 */
[----:B--2---:R-:W-:Y:S02]  /*0620*/  IADD3 R20, PT, PT, R5, R4, R20 ;  /* 0x0000000405147210 */ /* 0x004fe40007ffe014 */
[----:B---3--:R0:W-:Y:S02]  /*0630*/  STS.128 [R16], R4 ;  /* 0x0000000410007388 */ /* 0x0081e40000000c00 */
[----:B------:R-:W-:-:S04]  /*0640*/  IADD3 R20, PT, PT, R7, R6, R20 ;  /* 0x0000000607147210 */ /* 0x000fc80007ffe014 */
[----:B----4-:R-:W-:Y:S01]  /*0650*/  IADD3 R20, PT, PT, R9, R8, R20 ;  /* 0x0000000809147210 */ /* 0x010fe20007ffe014 */
[----:B-----5:R0:W-:Y:S03]  /*0660*/  STS.128 [R16+0x10], R8 ;  /* 0x0000100810007388 */ /* 0x0201e60000000c00 */
[----:B------:R-:W-:-:S07]  /*0670*/  IADD3 R20, PT, PT, R11, R10, R20 ;  /* 0x0000000a0b147210 */ /* 0x000fce0007ffe014 */
.L_x_32:
[----:B------:R-:W-:-:S13]  /*0680*/  ISETP.NE.OR P0, PT, R3, R2, P0 ;  /* 0x000000020300720c */ /* 0x000fda0000705670 */
[----:B------:R-:W-:Y:S05]  /*0690*/  @!P0 BRA `(.L_x_28) ;  /* 0x0000000000448947 */ /* 0x000fea0003800000 */
.L_x_29:
[----:B0-----:R-:W0:Y:S01]  /*06a0*/  S2R R5, SR_CgaCtaId ;  /* 0x0000000000057919 */ /* 0x001e220000008800 */
[----:B------:R-:W-:-:S05]  /*06b0*/  MOV R4, 0x400 ;  /* 0x0000040000047802 */ /* 0x000fca0000000f00 */
[----:B------:R-:W-:-:S05]  /*06c0*/  VIADD R4, R4, 0x400 ;  /* 0x0000040004047836 */ /* 0x000fca0000000000 */
[----:B0-----:R-:W-:-:S07]  /*06d0*/  LEA R10, R5, R4, 0x18 ;  /* 0x00000004050a7211 */ /* 0x001fce00078ec0ff */
.L_x_33:
[----:B-1----:R-:W0:Y:S02]  /*06e0*/  LDC.64 R4, c[0x0][0x3a0] ;  /* 0x0000e800ff047b82 */ /* 0x002e240000000a00 */
[----:B0-----:R-:W-:-:S05]  /*06f0*/  IMAD.WIDE.U32 R8, R3, 0x4, R4 ;  /* 0x0000000403087825 */ /* 0x001fca00078e0004 */
[----:B------:R-:W2:Y:S04]  /*0700*/  LDG.E R4, desc[UR6][R8.64] ;  /* 0x0000000608047981 */ /* 0x000ea8000c1e1900 */
[----:B------:R-:W2:Y:S04]  /*0710*/  LDG.E R5, desc[UR6][R8.64+0x4] ;  /* 0x0000040608057981 */ /* 0x000ea8000c1e1900 */
[----:B------:R-:W3:Y:S04]  /*0720*/  LDG.E R6, desc[UR6][R8.64+0x8] ;  /* 0x0000080608067981 */ /* 0x000ee8000c1e1900 */
[----:B------:R-:W3:Y:S01]  /*0730*/  LDG.E R7, desc[UR6][R8.64+0xc] ;  /* 0x00000c0608077981 */ /* 0x000ee2000c1e1900 */
[----:B------:R-:W-:-:S02]  /*0740*/  IMAD R11, R3, 0x4, R10 ;  /* 0x00000004030b7824 */ /* 0x000fc400078e020a */
[----:B------:R-:W-:-:S05]  /*0750*/  VIADD R3, R3, 0x4 ;  /* 0x0000000403037836 */ /* 0x000fca0000000000 */
[----:B------:R-:W-:Y:S02]  /*0760*/  ISETP.NE.AND P0, PT, R3, R2, PT ;  /* 0x000000020300720c */ /* 0x000fe40003f05270 */
[----:B--2---:R-:W-:Y:S01]  /*0770*/  IADD3 R20, PT, PT, R5, R4, R20 ;  /* 0x0000000405147210 */ /* 0x004fe20007ffe014 */
[----:B---3--:R1:W-:Y:S03]  /*0780*/  STS.128 [R11], R4 ;  /* 0x000000040b007388 */ /* 0x0083e60000000c00 */
[----:B------:R-:W-:-:S07]  /*0790*/  IADD3 R20, PT, PT, R7, R6, R20 ;  /* 0x0000000607147210 */ /* 0x000fce0007ffe014 */
[----:B------:R-:W-:Y:S05]  /*07a0*/  @P0 BRA `(.L_x_33) ;  /* 0xfffffffc00cc0947 */ /* 0x000fea000383ffff */
.L_x_28:
[----:B------:R-:W-:-:S13]  /*07b0*/  ISETP.NE.AND P0, PT, R21, RZ, PT ;  /* 0x000000ff1500720c */ /* 0x000fda0003f05270 */
[----:B------:R-:W-:Y:S05]  /*07c0*/  @!P0 BRA `(.L_x_27) ;  /* 0x00000000003c8947 */ /* 0x000fea0003800000 */
[----:B01----:R-:W0:Y:S01]  /*07d0*/  S2R R4, SR_CgaCtaId ;  /* 0x0000000000047919 */ /* 0x003e220000008800 */
[----:B------:R-:W1:Y:S01]  /*07e0*/  LDC.64 R6, c[0x0][0x3a0] ;  /* 0x0000e800ff067b82 */ /* 0x000e620000000a00 */
[----:B------:R-:W-:Y:S01]  /*07f0*/  MOV R3, 0x400 ;  /* 0x0000040000037802 */ /* 0x000fe20000000f00 */
[----:B------:R-:W-:-:S04]  /*0800*/  UMOV UR4, URZ ;  /* 0x000000ff00047c82 */ /* 0x000fc80008000000 */
[----:B------:R-:W-:-:S05]  /*0810*/  VIADD R3, R3, 0x400 ;  /* 0x0000040003037836 */ /* 0x000fca0000000000 */
[----:B0-----:R-:W-:-:S07]  /*0820*/  LEA R3, R4, R3, 0x18 ;  /* 0x0000000304037211 */ /* 0x001fce00078ec0ff */
.L_x_34:
[----:B-12---:R-:W-:-:S06]  /*0830*/  IMAD.WIDE.U32 R4, R2, 0x4, R6 ;  /* 0x0000000402047825 */ /* 0x006fcc00078e0006 */
[----:B------:R-:W2:Y:S01]  /*0840*/  LDG.E R5, desc[UR6][R4.64] ;  /* 0x0000000604057981 */ /* 0x000ea2000c1e1900 */
[C---:B------:R-:W-:Y:S01]  /*0850*/  IMAD R8, R2.reuse, 0x4, R3 ;  /* 0x0000000402087824 */ /* 0x040fe200078e0203 */
[----:B------:R-:W-:Y:S01]  /*0860*/  UIADD3 UR4, UPT, UPT, UR4, 0x1, URZ ;  /* 0x0000000104047890 */ /* 0x000fe2000fffe0ff */
[----:B------:R-:W-:-:S05]  /*0870*/  VIADD R2, R2, 0x1 ;  /* 0x0000000102027836 */ /* 0x000fca0000000000 */
[----:B------:R-:W-:Y:S01]  /*0880*/  ISETP.NE.AND P0, PT, R21, UR4, PT ;  /* 0x0000000415007c0c */ /* 0x000fe2000bf05270 */
[----:B--2---:R2:W-:Y:S01]  /*0890*/  STS [R8], R5 ;  /* 0x0000000508007388 */ /* 0x0045e20000000800 */
[----:B------:R-:W-:-:S11]  /*08a0*/  IMAD.IADD R20, R5, 0x1, R20 ;  /* 0x0000000105147824 */ /* 0x000fd600078e0214 */
[----:B------:R-:W-:Y:S05]  /*08b0*/  @P0 BRA `(.L_x_34) ;  /* 0xfffffffc00dc0947 */ /* 0x000fea000383ffff */
.L_x_27:
[----:B------:R-:W-:-:S05]  /*08c0*/  VIADD R2, R20, 0xffffffff ;  /* 0xffffffff14027836 */ /* 0x000fca0000000000 */
[----:B------:R-:W-:-:S13]  /*08d0*/  ISETP.GT.U32.AND P0, PT, R2, 0x3fe, PT ;  /* 0x000003fe0200780c */ /* 0x000fda0003f04070 */
[----:B------:R-:W-:Y:S05]  /*08e0*/  @P0 BRA `(.L_x_26) ;  /* 0x0000000800040947 */ /* 0x000fea0003800000 */
[----:B------:R-:W-:Y:S01]  /*08f0*/  ISETP.GE.U32.AND P0, PT, R2, 0x3, PT ;  /* 0x000000030200780c */ /* 0x000fe20003f06070 */
[----:B------:R-:W-:Y:S01]  /*0900*/  IMAD.MOV.U32 R2, RZ, RZ, RZ ;  /* 0x000000ffff027224 */ /* 0x000fe200078e00ff */
[----:B01----:R-:W-:-:S11]  /*0910*/  LOP3.LUT R11, R20, 0x3, RZ, 0xc0, !PT ;  /* 0x00000003140b7812 */ /* 0x003fd600078ec0ff */
[----:B------:R-:W-:Y:S05]  /*0920*/  @!P0 BRA `(.L_x_35) ;  /* 0x0000000400b88947 */ /* 0x000fea0003800000 */
[----:B------:R-:W-:Y:S01]  /*0930*/  LOP3.LUT R2, R20, 0x3fc, RZ, 0xc0, !PT ;  /* 0x000003fc14027812 */ /* 0x000fe200078ec0ff */
[----:B------:R-:W-:-:S03]  /*0940*/  IMAD.MOV.U32 R3, RZ, RZ, RZ ;  /* 0x000000ffff037224 */ /* 0x000fc600078e00ff */
[----:B------:R-:W-:-:S13]  /*0950*/  ISETP.GT.AND P0, PT, R2, RZ, PT ;  /* 0x000000ff0200720c */ /* 0x000fda0003f04270 */
[----:B------:R-:W-:Y:S05]  /*0960*/  @!P0 BRA `(.L_x_36) ;  /* 0x0000000400648947 */ /* 0x000fea0003800000 */
[----:B------:R-:W-:Y:S01]  /*0970*/  IMAD.IADD R4, R2, 0x1, -R3 ;  /* 0x0000000102047824 */ /* 0x000fe200078e0a03 */
[----:B------:R-:W-:-:S04]  /*0980*/  PLOP3.LUT P0, PT, PT, PT, PT, 0x80, 0x8 ;  /* 0x000000000008781c */ /* 0x000fc80003f0f070 */
[----:B------:R-:W-:-:S13]  /*0990*/  ISETP.GT.AND P1, PT, R4, 0xc, PT ;  /* 0x0000000c0400780c */ /* 0x000fda0003f24270 */
[----:B------:R-:W-:Y:S05]  /*09a0*/  @!P1 BRA `(.L_x_37) ;  /* 0x0000000000d09947 */ /* 0x000fea0003800000 */
[----:B------:R-:W0:Y:S01]  /*09b0*/  S2UR UR5, SR_CgaCtaId ;  /* 0x00000000000579c3 */ /* 0x000e220000008800 */
[----:B------:R-:W-:Y:S01]  /*09c0*/  PLOP3.LUT P0, PT, PT, PT, PT, 0x8, 0x80 ;  /* 0x000000000080781c */ /* 0x000fe20003f0e170 */
[----:B------:R-:W-:Y:S01]  /*09d0*/  VIADD R10, R2, 0xfffffff4 ;  /* 0xfffffff4020a7836 */ /* 0x000fe20000000000 */
[----:B------:R-:W-:Y:S01]  /*09e0*/  UMOV UR4, 0x400 ;  /* 0x0000040000047882 */ /* 0x000fe20000000000 */
[----:B------:R-:W1:Y:S02]  /*09f0*/  LDCU.64 UR8, c[0x0][0x398] ;  /* 0x00007300ff0877ac */ /* 0x000e640008000a00 */
[----:B01----:R-:W-:-:S12]  /*0a00*/  ULEA UR4, UR5, UR4, 0x18 ;  /* 0x0000000405047291 */ /* 0x003fd8000f8ec0ff */
.L_x_38:
[C---:B------:R-:W-:Y:S01]  /*0a10*/  VIADD R6, R3.reuse, 0x4 ;  /* 0x0000000403067836 */ /* 0x040fe20000000000 */
[C---:B------:R-:W-:Y:S01]  /*0a20*/  IADD3 R18, P1, PT, R3.reuse, UR8, RZ ;  /* 0x0000000803127c10 */ /* 0x040fe2000ff3e0ff */
[C---:B------:R-:W-:Y:S02]  /*0a30*/  VIADD R4, R3.reuse, 0x8 ;  /* 0x0000000803047836 */ /* 0x040fe40000000000 */
[C---:B--2---:R-:W-:Y:S01]  /*0a40*/  VIADD R8, R3.reuse, 0xc ;  /* 0x0000000c03087836 */ /* 0x044fe20000000000 */
[----:B------:R-:W-:Y:S01]  /*0a50*/  IADD3 R6, P2, PT, R6, UR8, RZ ;  /* 0x0000000806067c10 */ /* 0x000fe2000ff5e0ff */
[----:B------:R-:W-:Y:S01]  /*0a60*/  IMAD.X R19, RZ, RZ, UR9, P1 ;  /* 0x00000009ff137e24 */ /* 0x000fe200088e06ff */
[----:B------:R-:W-:Y:S02]  /*0a70*/  IADD3 R4, P1, PT, R4, UR8, RZ ;  /* 0x0000000804047c10 */ /* 0x000fe4000ff3e0ff */
[----:B------:R-:W-:Y:S02]  /*0a80*/  IADD3.X R7, PT, PT, RZ, UR9, RZ, P2, !PT ;  /* 0x00000009ff077c10 */ /* 0x000fe400097fe4ff */
[----:B------:R-:W-:Y:S01]  /*0a90*/  IADD3 R8, P2, PT, R8, UR8, RZ ;  /* 0x0000000808087c10 */ /* 0x000fe2000ff5e0ff */
[----:B------:R-:W-:Y:S01]  /*0aa0*/  IMAD.X R5, RZ, RZ, UR9, P1 ;  /* 0x00000009ff057e24 */ /* 0x000fe200088e06ff */
[----:B------:R-:W2:Y:S03]  /*0ab0*/  LDG.E.U8 R16, desc[UR6][R18.64] ;  /* 0x0000000612107981 */ /* 0x000ea6000c1e1100 */
[----:B------:R-:W-:Y:S01]  /*0ac0*/  IMAD.X R9, RZ, RZ, UR9, P2 ;  /* 0x00000009ff097e24 */ /* 0x000fe200090e06ff */
[----:B------:R-:W3:Y:S04]  /*0ad0*/  LDG.E.U8 R14, desc[UR6][R18.64+0x1] ;  /* 0x00000106120e7981 */ /* 0x000ee8000c1e1100 */
[----:B------:R-:W4:Y:S04]  /*0ae0*/  LDG.E.U8 R12, desc[UR6][R18.64+0x2] ;  /* 0x00000206120c7981 */ /* 0x000f28000c1e1100 */
[----:B------:R-:W5:Y:S04]  /*0af0*/  LDG.E.U8 R20, desc[UR6][R18.64+0x3] ;  /* 0x0000030612147981 */ /* 0x000f68000c1e1100 */
        /* <DEDUP_REMOVED lines=12> */
[----:B--2---:R-:W-:Y:S04]  /*0bc0*/  STS.U8 [R3+UR4], R16 ;  /* 0x0000001003007988 */ /* 0x004fe80008000004 */
[----:B---3--:R-:W-:Y:S04]  /*0bd0*/  STS.U8 [R3+UR4+0x1], R14 ;  /* 0x0000010e03007988 */ /* 0x008fe80008000004 */
[----:B----4-:R-:W-:Y:S04]  /*0be0*/  STS.U8 [R3+UR4+0x2], R12 ;  /* 0x0000020c03007988 */ /* 0x010fe80008000004 */
[----:B-----5:R-:W-:Y:S04]  /*0bf0*/  STS.U8 [R3+UR4+0x3], R20 ;  /* 0x0000031403007988 */ /* 0x020fe80008000004 */
[----:B------:R-:W-:Y:S04]  /*0c00*/  STS.U8 [R3+UR4+0x4], R22 ;  /* 0x0000041603007988 */ /* 0x000fe80008000004 */
        /* <DEDUP_REMOVED lines=10> */
[----:B------:R0:W-:Y:S02]  /*0cb0*/  STS.U8 [R3+UR4+0xf], R25 ;  /* 0x00000f1903007988 */ /* 0x0001e40008000004 */
[----:B0-----:R-:W-:-:S05]  /*0cc0*/  VIADD R3, R3, 0x10 ;  /* 0x0000001003037836 */ /* 0x001fca0000000000 */
[----:B------:R-:W-:-:S13]  /*0cd0*/  ISETP.GE.AND P1, PT, R3, R10, PT ;  /* 0x0000000a0300720c */ /* 0x000fda0003f26270 */
[----:B------:R-:W-:Y:S05]  /*0ce0*/  @!P1 BRA `(.L_x_38) ;  /* 0xfffffffc00489947 */ /* 0x000fea000383ffff */
.L_x_37:
[----:B------:R-:W-:-:S05]  /*0cf0*/  IMAD.IADD R4, R2, 0x1, -R3 ;  /* 0x0000000102047824 */ /* 0x000fca00078e0a03 */
[----:B------:R-:W-:-:S13]  /*0d00*/  ISETP.GT.AND P1, PT, R4, 0x4, PT ;  /* 0x000000040400780c */ /* 0x000fda0003f24270 */
[----:B------:R-:W-:Y:S05]  /*0d10*/  @!P1 BRA `(.L_x_39) ;  /* 0x0000000000709947 */ /* 0x000fea0003800000 */
[----:B------:R-:W0:Y:S01]  /*0d20*/  LDCU.64 UR4, c[0x0][0x398] ;  /* 0x00007300ff0477ac */ /* 0x000e220008000a00 */
[C---:B------:R-:W-:Y:S01]  /*0d30*/  VIADD R6, R3.reuse, 0x4 ;  /* 0x0000000403067836 */ /* 0x040fe20000000000 */
[----:B0-----:R-:W-:-:S04]  /*0d40*/  IADD3 R4, P0, PT, R3, UR4, RZ ;  /* 0x0000000403047c10 */ /* 0x001fc8000ff1e0ff */
[----:B------:R-:W-:Y:S01]  /*0d50*/  IADD3 R6, P1, PT, R6, UR4, RZ ;  /* 0x0000000406067c10 */ /* 0x000fe2000ff3e0ff */
[----:B--2---:R-:W-:-:S04]  /*0d60*/  IMAD.X R5, RZ, RZ, UR5, P0 ;  /* 0x00000005ff057e24 */ /* 0x004fc800080e06ff */
[----:B------:R-:W-:Y:S01]  /*0d70*/  IMAD.X R7, RZ, RZ, UR5, P1 ;  /* 0x00000005ff077e24 */ /* 0x000fe200088e06ff */
[----:B------:R-:W2:Y:S04]  /*0d80*/  LDG.E.U8 R8, desc[UR6][R4.64] ;  /* 0x0000000604087981 */ /* 0x000ea8000c1e1100 */
[----:B------:R-:W3:Y:S04]  /*0d90*/  LDG.E.U8 R10, desc[UR6][R4.64+0x1] ;  /* 0x00000106040a7981 */ /* 0x000ee8000c1e1100 */
[----:B------:R-:W4:Y:S04]  /*0da0*/  LDG.E.U8 R12, desc[UR6][R4.64+0x2] ;  /* 0x00000206040c7981 */ /* 0x000f28000c1e1100 */
[----:B------:R-:W5:Y:S04]  /*0db0*/  LDG.E.U8 R14, desc[UR6][R4.64+0x3] ;  /* 0x00000306040e7981 */ /* 0x000f68000c1e1100 */
[----:B------:R-:W5:Y:S04]  /*0dc0*/  LDG.E.U8 R16, desc[UR6][R6.64] ;  /* 0x0000000606107981 */ /* 0x000f68000c1e1100 */
[----:B------:R-:W5:Y:S04]  /*0dd0*/  LDG.E.U8 R18, desc[UR6][R6.64+0x1] ;  /* 0x0000010606127981 */ /* 0x000f68000c1e1100 */
[----:B------:R-:W5:Y:S04]  /*0de0*/  LDG.E.U8 R20, desc[UR6][R6.64+0x2] ;  /* 0x0000020606147981 */ /* 0x000f68000c1e1100 */
[----:B------:R-:W5:Y:S01]  /*0df0*/  LDG.E.U8 R22, desc[UR6][R6.64+0x3] ;  /* 0x0000030606167981 */ /* 0x000f62000c1e1100 */
[----:B------:R-:W-:-:S02]  /*0e00*/  MOV R9, 0x400 ;  /* 0x0000040000097802 */ /* 0x000fc40000000f00 */
[----:B------:R-:W-:Y:S01]  /*0e10*/  PLOP3.LUT P0, PT, PT, PT, PT, 0x8, 0x80 ;  /* 0x000000000080781c */ /* 0x000fe20003f0e170 */
[----:B------:R-:W0:Y:S02]  /*0e20*/  S2R R24, SR_CgaCtaId ;  /* 0x0000000000187919 */ /* 0x000e240000008800 */
[----:B0-----:R-:W-:-:S05]  /*0e30*/  LEA R24, R24, R9, 0x18 ;  /* 0x0000000918187211 */ /* 0x001fca00078ec0ff */
[C---:B------:R-:W-:Y:S02]  /*0e40*/  IMAD.IADD R9, R3.reuse, 0x1, R24 ;  /* 0x0000000103097824 */ /* 0x040fe400078e0218 */
[----:B------:R-:W-:-:S03]  /*0e50*/  VIADD R3, R3, 0x8 ;  /* 0x0000000803037836 */ /* 0x000fc60000000000 */
[----:B--2---:R0:W-:Y:S04]  /*0e60*/  STS.U8 [R9], R8 ;  /* 0x0000000809007388 */ /* 0x0041e80000000000 */
[----:B---3--:R0:W-:Y:S04]  /*0e70*/  STS.U8 [R9+0x1], R10 ;  /* 0x0000010a09007388 */ /* 0x0081e80000000000 */
[----:B----4-:R0:W-:Y:S04]  /*0e80*/  STS.U8 [R9+0x2], R12 ;  /* 0x0000020c09007388 */ /* 0x0101e80000000000 */
[----:B-----5:R0:W-:Y:S04]  /*0e90*/  STS.U8 [R9+0x3], R14 ;  /* 0x0000030e09007388 */ /* 0x0201e80000000000 */
[----:B------:R0:W-:Y:S04]  /*0ea0*/  STS.U8 [R9+0x4], R16 ;  /* 0x0000041009007388 */ /* 0x0001e80000000000 */
[----:B------:R0:W-:Y:S04]  /*0eb0*/  STS.U8 [R9+0x5], R18 ;  /* 0x0000051209007388 */ /* 0x0001e80000000000 */
[----:B------:R0:W-:Y:S04]  /*0ec0*/  STS.U8 [R9+0x6], R20 ;  /* 0x0000061409007388 */ /* 0x0001e80000000000 */
[----:B------:R0:W-:Y:S02]  /*0ed0*/  STS.U8 [R9+0x7], R22 ;  /* 0x0000071609007388 */ /* 0x0001e40000000000 */
.L_x_39:
[----:B------:R-:W-:-:S13]  /*0ee0*/  ISETP.NE.OR P0, PT, R3, R2, P0 ;  /* 0x000000020300720c */ /* 0x000fda0000705670 */
[----:B------:R-:W-:Y:S05]  /*0ef0*/  @!P0 BRA `(.L_x_35) ;  /* 0x0000000000448947 */ /* 0x000fea0003800000 */
.L_x_36:
[----:B------:R-:W1:Y:S01]  /*0f00*/  S2UR UR5, SR_CgaCtaId ;  /* 0x00000000000579c3 */ /* 0x000e620000008800 */
[----:B------:R-:W-:Y:S01]  /*0f10*/  UMOV UR4, 0x400 ;  /* 0x0000040000047882 */ /* 0x000fe20000000000 */
[----:B------:R-:W3:Y:S02]  /*0f20*/  LDCU.64 UR8, c[0x0][0x398] ;  /* 0x00007300ff0877ac */ /* 0x000ee40008000a00 */
[----:B-1-3--:R-:W-:-:S12]  /*0f30*/  ULEA UR4, UR5, UR4, 0x18 ;  /* 0x0000000405047291 */ /* 0x00afd8000f8ec0ff */
.L_x_40:
[----:B------:R-:W-:-:S05]  /*0f40*/  IADD3 R4, P0, PT, R3, UR8, RZ ;  /* 0x0000000803047c10 */ /* 0x000fca000ff1e0ff */
[----:B--2---:R-:W-:-:S05]  /*0f50*/  IMAD.X R5, RZ, RZ, UR9, P0 ;  /* 0x00000009ff057e24 */ /* 0x004fca00080e06ff */
[----:B------:R-:W2:Y:S04]  /*0f60*/  LDG.E.U8 R6, desc[UR6][R4.64] ;  /* 0x0000000604067981 */ /* 0x000ea8000c1e1100 */
[----:B0-----:R-:W3:Y:S04]  /*0f70*/  LDG.E.U8 R8, desc[UR6][R4.64+0x1] ;  /* 0x0000010604087981 */ /* 0x001ee8000c1e1100 */
[----:B------:R-:W4:Y:S04]  /*0f80*/  LDG.E.U8 R10, desc[UR6][R4.64+0x2] ;  /* 0x00000206040a7981 */ /* 0x000f28000c1e1100 */
[----:B------:R-:W5:Y:S04]  /*0f90*/  LDG.E.U8 R12, desc[UR6][R4.64+0x3] ;  /* 0x00000306040c7981 */ /* 0x000f68000c1e1100 */
[----:B--2---:R-:W-:Y:S04]  /*0fa0*/  STS.U8 [R3+UR4], R6 ;  /* 0x0000000603007988 */ /* 0x004fe80008000004 */
[----:B---3--:R-:W-:Y:S04]  /*0fb0*/  STS.U8 [R3+UR4+0x1], R8 ;  /* 0x0000010803007988 */ /* 0x008fe80008000004 */
[----:B----4-:R-:W-:Y:S04]  /*0fc0*/  STS.U8 [R3+UR4+0x2], R10 ;  /* 0x0000020a03007988 */ /* 0x010fe80008000004 */
[----:B-----5:R0:W-:Y:S02]  /*0fd0*/  STS.U8 [R3+UR4+0x3], R12 ;  /* 0x0000030c03007988 */ /* 0x0201e40008000004 */
[----:B0-----:R-:W-:-:S05]  /*0fe0*/  VIADD R3, R3, 0x4 ;  /* 0x0000000403037836 */ /* 0x001fca0000000000 */
[----:B------:R-:W-:-:S13]  /*0ff0*/  ISETP.NE.AND P0, PT, R3, R2, PT ;  /* 0x000000020300720c */ /* 0x000fda0003f05270 */
[----:B------:R-:W-:Y:S05]  /*1000*/  @P0 BRA `(.L_x_40) ;  /* 0xfffffffc00cc0947 */ /* 0x000fea000383ffff */
.L_x_35:
[----:B------:R-:W-:-:S13]  /*1010*/  ISETP.NE.AND P0, PT, R11, RZ, PT ;  /* 0x000000ff0b00720c */ /* 0x000fda0003f05270 */
[----:B------:R-:W-:Y:S05]  /*1020*/  @!P0 BRA `(.L_x_26) ;  /* 0x0000000000348947 */ /* 0x000fea0003800000 */
[----:B------:R-:W1:Y:S01]  /*1030*/  S2UR UR5, SR_CgaCtaId ;  /* 0x00000000000579c3 */ /* 0x000e620000008800 */
[----:B------:R-:W-:Y:S01]  /*1040*/  UMOV UR4, 0x400 ;  /* 0x0000040000047882 */ /* 0x000fe20000000000 */
[----:B------:R-:W3:Y:S01]  /*1050*/  LDCU.64 UR8, c[0x0][0x398] ;  /* 0x00007300ff0877ac */ /* 0x000ee20008000a00 */
[----:B-1----:R-:W-:-:S03]  /*1060*/  ULEA UR5, UR5, UR4, 0x18 ;  /* 0x0000000405057291 */ /* 0x002fc6000f8ec0ff */
[----:B---3--:R-:W-:-:S09]  /*1070*/  UMOV UR4, URZ ;  /* 0x000000ff00047c82 */ /* 0x008fd20008000000 */
.L_x_41:
[----:B------:R-:W-:-:S05]  /*1080*/  IADD3 R4, P0, PT, R2, UR8, RZ ;  /* 0x0000000802047c10 */ /* 0x000fca000ff1e0ff */
[----:B--2---:R-:W-:-:S06]  /*1090*/  IMAD.X R5, RZ, RZ, UR9, P0 ;  /* 0x00000009ff057e24 */ /* 0x004fcc00080e06ff */
[----:B------:R-:W2:Y:S01]  /*10a0*/  LDG.E.U8 R5, desc[UR6][R4.64] ;  /* 0x0000000604057981 */ /* 0x000ea2000c1e1100 */
[----:B------:R-:W-:-:S06]  /*10b0*/  UIADD3 UR4, UPT, UPT, UR4, 0x1, URZ ;  /* 0x0000000104047890 */ /* 0x000fcc000fffe0ff */
[----:B------:R-:W-:Y:S01]  /*10c0*/  ISETP.NE.AND P0, PT, R11, UR4, PT ;  /* 0x000000040b007c0c */ /* 0x000fe2000bf05270 */
[----:B--2---:R1:W-:Y:S02]  /*10d0*/  STS.U8 [R2+UR5], R5 ;  /* 0x0000000502007988 */ /* 0x0043e40008000005 */
[----:B-1----:R-:W-:-:S10]  /*10e0*/  VIADD R2, R2, 0x1 ;  /* 0x0000000102027836 */ /* 0x002fd40000000000 */
[----:B------:R-:W-:Y:S05]  /*10f0*/  @P0 BRA `(.L_x_41) ;  /* 0xfffffffc00e00947 */ /* 0x000fea000383ffff */
.L_x_26:
[----:B------:R-:W-:Y:S05]  /*1100*/  BSYNC.RECONVERGENT B0 ;  /* 0x0000000000007941 */ /* 0x000fea0003800200 */
.L_x_25:
[----:B------:R-:W3:Y:S01]  /*1110*/  LDCU UR4, c[0x0][0x390] ;  /* 0x00007200ff0477ac */ /* 0x000ee20008000800 */
[----:B------:R-:W-:Y:S01]  /*1120*/  BAR.SYNC.DEFER_BLOCKING 0x0 ;  /* 0x0000000000007b1d */ /* 0x000fe20000010000 */
[----:B---3--:R-:W-:-:S13]  /*1130*/  ISETP.GE.AND P0, PT, R0, UR4, PT ;  /* 0x0000000400007c0c */ /* 0x008fda000bf06270 */
[----:B------:R-:W-:Y:S05]  /*1140*/  @P0 EXIT ;  /* 0x000000000000094d */ /* 0x000fea0003800000 */
[----:B------:R-:W3:Y:S02]  /*1150*/  LDC R3, c[0x0][0x3a8] ;  /* 0x0000ea00ff037b82 */ /* 0x000ee40000000800 */
[----:B---3--:R-:W-:-:S13]  /*1160*/  ISETP.GE.AND P0, PT, R3, 0x1, PT ;  /* 0x000000010300780c */ /* 0x008fda0003f06270 */
[----:B------:R-:W-:Y:S05]  /*1170*/  @!P0 EXIT ;  /* 0x000000000000894d */ /* 0x000fea0003800000 */
[----:B0-2---:R-:W0:Y:S02]  /*1180*/  LDC.64 R8, c[0x0][0x388] ;  /* 0x0000e200ff087b82 */ /* 0x005e240000000a00 */
[----:B0-----:R-:W-:-:S05]  /*1190*/  IMAD.WIDE R8, R0, 0x4, R8 ;  /* 0x0000000400087825 */ /* 0x001fca00078e0208 */
[----:B-1----:R-:W2:Y:S04]  /*11a0*/  LDG.E R7, desc[UR6][R8.64+0x4] ;  /* 0x0000040608077981 */ /* 0x002ea8000c1e1900 */
[----:B------:R-:W3:Y:S01]  /*11b0*/  LDG.E R2, desc[UR6][R8.64] ;  /* 0x0000000608027981 */ /* 0x000ee2000c1e1900 */
[----:B------:R-:W-:-:S05]  /*11c0*/  IMAD.MOV.U32 R4, RZ, RZ, -0x1 ;  /* 0xffffffffff047424 */ /* 0x000fca00078e00ff */
[----:B------:R-:W-:Y:S01]  /*11d0*/  VIADDMNMX.U32 R6, R3, R4, 0x1f, PT ;  /* 0x0000001f03067446 */ /* 0x000fe20003800004 */
[----:B------:R-:W-:Y:S02]  /*11e0*/  IMAD.MOV.U32 R3, RZ, RZ, RZ ;  /* 0x000000ffff037224 */ /* 0x000fe400078e00ff */
[----:B------:R-:W-:Y:S02]  /*11f0*/  IMAD.MOV.U32 R4, RZ, RZ, RZ ;  /* 0x000000ffff047224 */ /* 0x000fe400078e00ff */
[----:B------:R-:W-:Y:S02]  /*1200*/  VIADD R6, R6, 0x1 ;  /* 0x0000000106067836 */ /* 0x000fe40000000000 */
[----:B--2---:R-:W-:Y:S01]  /*1210*/  VIADD R5, R7, 0x1 ;  /* 0x0000000107057836 */ /* 0x004fe20000000000 */
[----:B---3--:R-:W-:-:S07]  /*1220*/  IADD3 R7, PT, PT, -R2, R7, RZ ;  /* 0x0000000702077210 */ /* 0x008fce0007ffe1ff */
.L_x_49:
[----:B------:R-:W0:Y:S01]  /*1230*/  S2R R11, SR_CgaCtaId ;  /* 0x00000000000b7919 */ /* 0x000e220000008800 */
[----:B------:R-:W-:Y:S01]  /*1240*/  MOV R10, 0x400 ;  /* 0x00000400000a7802 */ /* 0x000fe20000000f00 */
[----:B------:R-:W1:Y:S01]  /*1250*/  LDCU.64 UR8, c[0x0][0x380] ;  /* 0x00007000ff0877ac */ /* 0x000e620008000a00 */
[----:B------:R-:W-:Y:S03]  /*1260*/  BSSY.RECONVERGENT B0, `(.L_x_42) ;  /* 0x0000039000007945 */ /* 0x000fe60003800200 */
[----:B------:R-:W-:-:S05]  /*1270*/  VIADD R8, R10, 0x400 ;  /* 0x000004000a087836 */ /* 0x000fca0000000000 */
[----:B0-----:R-:W-:-:S05]  /*1280*/  LEA R8, R11, R8, 0x18 ;  /* 0x000000080b087211 */ /* 0x001fca00078ec0ff */
[----:B------:R-:W-:-:S06]  /*1290*/  IMAD R8, R3, 0x4, R8 ;  /* 0x0000000403087824 */ /* 0x000fcc00078e0208 */
[----:B------:R-:W0:Y:S02]  /*12a0*/  LDS R8, [R8] ;  /* 0x0000000008087984 */ /* 0x000e240000000800 */
[----:B0-----:R-:W-:-:S13]  /*12b0*/  ISETP.GT.AND P0, PT, R8, R7, PT ;  /* 0x000000070800720c */ /* 0x001fda0003f04270 */
[----:B-1----:R-:W-:Y:S05]  /*12c0*/  @P0 BRA `(.L_x_43) ;  /* 0x0000000000c80947 */ /* 0x002fea0003800000 */
[----:B------:R-:W-:Y:S01]  /*12d0*/  ISETP.GE.AND P0, PT, R8, 0x1, PT ;  /* 0x000000010800780c */ /* 0x000fe20003f06270 */
[----:B------:R-:W-:-:S12]  /*12e0*/  IMAD.MOV.U32 R9, RZ, RZ, RZ ;  /* 0x000000ffff097224 */ /* 0x000fd800078e00ff */
[----:B------:R-:W-:Y:S05]  /*12f0*/  @!P0 BRA `(.L_x_44) ;  /* 0x0000000000548947 */ /* 0x000fea0003800000 */
[----:B------:R-:W-:Y:S01]  /*1300*/  LEA R17, R11, R10, 0x18 ;  /* 0x0000000a0b117211 */ /* 0x000fe200078ec0ff */
[--C-:B------:R-:W-:Y:S01]  /*1310*/  IMAD.MOV R14, RZ, RZ, -R8.reuse ;  /* 0x000000ffff0e7224 */ /* 0x100fe200078e0a08 */
[----:B------:R-:W-:Y:S01]  /*1320*/  IADD3 R16, PT, PT, R5, -R2, -R8 ;  /* 0x8000000205107210 */ /* 0x000fe20007ffe808 */
[----:B------:R-:W-:Y:S02]  /*1330*/  IMAD.MOV.U32 R9, RZ, RZ, RZ ;  /* 0x000000ffff097224 */ /* 0x000fe400078e00ff */
[----:B------:R-:W-:-:S07]  /*1340*/  IMAD.IADD R17, R17, 0x1, R4 ;  /* 0x0000000111117824 */ /* 0x000fce00078e0204 */
.L_x_48:
[----:B------:R-:W-:Y:S01]  /*1350*/  BSSY.RELIABLE B1, `(.L_x_45) ;  /* 0x0000026000017945 */ /* 0x000fe20003800100 */
[----:B------:R-:W-:Y:S02]  /*1360*/  IMAD.IADD R18, R2, 0x1, R9 ;  /* 0x0000000102127824 */ /* 0x000fe400078e0209 */
[----:B------:R-:W-:Y:S02]  /*1370*/  IMAD.MOV.U32 R12, RZ, RZ, R17 ;  /* 0x000000ffff0c7224 */ /* 0x000fe400078e0011 */
[----:B------:R-:W-:-:S07]  /*1380*/  IMAD.MOV.U32 R13, RZ, RZ, R14 ;  /* 0x000000ffff0d7224 */ /* 0x000fce00078e000e */
.L_x_47:
[C---:B------:R-:W-:Y:S01]  /*1390*/  IADD3 R10, P0, PT, R18.reuse, UR8, RZ ;  /* 0x00000008120a7c10 */ /* 0x040fe2000ff1e0ff */
[----:B------:R-:W0:Y:S03]  /*13a0*/  LDS.U8 R15, [R12] ;  /* 0x000000000c0f7984 */ /* 0x000e260000000000 */
[----:B------:R-:W-:-:S05]  /*13b0*/  LEA.HI.X.SX32 R11, R18, UR9, 0x1, P0 ;  /* 0x00000009120b7c11 */ /* 0x000fca00080f0eff */
[----:B------:R-:W0:Y:S02]  /*13c0*/  LDG.E.U8 R10, desc[UR6][R10.64] ;  /* 0x000000060a0a7981 */ /* 0x000e24000c1e1100 */
[----:B0-----:R-:W-:-:S13]  /*13d0*/  ISETP.NE.AND P0, PT, R10, R15, PT ;  /* 0x0000000f0a00720c */ /* 0x001fda0003f05270 */
[----:B------:R-:W-:Y:S05]  /*13e0*/  @P0 BRA `(.L_x_46) ;  /* 0x0000000000700947 */ /* 0x000fea0003800000 */
[----:B------:R-:W-:Y:S02]  /*13f0*/  VIADD R13, R13, 0x1 ;  /* 0x000000010d0d7836 */ /* 0x000fe40000000000 */
[----:B------:R-:W-:Y:S02]  /*1400*/  VIADD R12, R12, 0x1 ;  /* 0x000000010c0c7836 */ /* 0x000fe40000000000 */
[----:B------:R-:W-:Y:S01]  /*1410*/  VIADD R18, R18, 0x1 ;  /* 0x0000000112127836 */ /* 0x000fe20000000000 */
[----:B------:R-:W-:-:S13]  /*1420*/  ISETP.NE.AND P0, PT, R13, RZ, PT ;  /* 0x000000ff0d00720c */ /* 0x000fda0003f05270 */
[----:B------:R-:W-:Y:S05]  /*1430*/  @!P0 BREAK.RELIABLE B1 ;  /* 0x0000000000018942 */ /* 0x000fea0003800100 */
[----:B------:R-:W-:Y:S05]  /*1440*/  @P0 BRA `(.L_x_47) ;  /* 0xfffffffc00d00947 */ /* 0x000fea000383ffff */
.L_x_44:
        /* <DEDUP_REMOVED lines=13> */
[----:B------:R-:W-:Y:S05]  /*1520*/  @P0 BRA `(.L_x_43) ;  /* 0x0000000000300947 */ /* 0x000fea0003800000 */
[----:B------:R-:W0:Y:S01]  /*1530*/  LDC.64 R10, c[0x0][0x3b0] ;  /* 0x0000ec00ff0a7b82 */ /* 0x000e220000000a00 */
[----:B------:R-:W-:-:S04]  /*1540*/  IMAD.SHL.U32 R13, R12, 0x4, RZ ;  /* 0x000000040c0d7824 */ /* 0x000fc800078e00ff */
[----:B0-----:R-:W-:-:S05]  /*1550*/  IMAD.WIDE R10, R13, 0x4, R10 ;  /* 0x000000040d0a7825 */ /* 0x001fca00078e020a */
[----:B------:R0:W-:Y:S04]  /*1560*/  STG.E desc[UR6][R10.64+0x8], R9 ;  /* 0x000008090a007986 */ /* 0x0001e8000c101906 */
[----:B------:R0:W-:Y:S04]  /*1570*/  STG.E desc[UR6][R10.64], R0 ;  /* 0x000000000a007986 */ /* 0x0001e8000c101906 */
[----:B------:R0:W-:Y:S04]  /*1580*/  STG.E desc[UR6][R10.64+0x4], R3 ;  /* 0x000004030a007986 */ /* 0x0001e8000c101906 */
[----:B------:R0:W-:Y:S01]  /*1590*/  STG.E desc[UR6][R10.64+0xc], R8 ;  /* 0x00000c080a007986 */ /* 0x0001e2000c101906 */
[----:B------:R-:W-:Y:S05]  /*15a0*/  BRA `(.L_x_43) ;  /* 0x0000000000107947 */ /* 0x000fea0003800000 */
.L_x_46:
[----:B------:R-:W-:Y:S05]  /*15b0*/  BSYNC.RELIABLE B1 ;  /* 0x0000000000017941 */ /* 0x000fea0003800100 */
.L_x_45:
[----:B------:R-:W-:-:S05]  /*15c0*/  VIADD R9, R9, 0x1 ;  /* 0x0000000109097836 */ /* 0x000fca0000000000 */
[----:B------:R-:W-:-:S13]  /*15d0*/  ISETP.NE.AND P0, PT, R9, R16, PT ;  /* 0x000000100900720c */ /* 0x000fda0003f05270 */
[----:B------:R-:W-:Y:S05]  /*15e0*/  @P0 BRA `(.L_x_48) ;  /* 0xfffffffc00580947 */ /* 0x000fea000383ffff */
.L_x_43:
[----:B------:R-:W-:Y:S05]  /*15f0*/  BSYNC.RECONVERGENT B0 ;  /* 0x0000000000007941 */ /* 0x000fea0003800200 */
.L_x_42:
[----:B------:R-:W-:Y:S05]  /*1600*/  WARPSYNC.ALL ;  /* 0x0000000000007948 */ /* 0x000fea0003800000 */
[----:B0-----:R-:W-:Y:S02]  /*1610*/  VIADD R3, R3, 0x1 ;  /* 0x0000000103037836 */ /* 0x001fe40000000000 */
[----:B------:R-:W-:-:S03]  /*1620*/  IMAD.IADD R4, R8, 0x1, R4 ;  /* 0x0000000108047824 */ /* 0x000fc600078e0204 */
[----:B------:R-:W-:-:S13]  /*1630*/  ISETP.NE.AND P0, PT, R3, R6, PT ;  /* 0x000000060300720c */ /* 0x000fda0003f05270 */
[----:B------:R-:W-:Y:S05]  /*1640*/  @P0 BRA `(.L_x_49) ;  /* 0xfffffff800f80947 */ /* 0x000fea000383ffff */
[----:B------:R-:W-:Y:S05]  /*1650*/  EXIT ;  /* 0x000000000000794d */ /* 0x000fea0003800000 */
.L_x_50:
        /* <DEDUP_REMOVED lines=10> */
.L_x_61:


//--------------------- .text._Z18patternMatchKernelPKcPKiiS0_S2_iPiS3_ --------------------------
	.section	.text._Z18patternMatchKernelPKcPKiiS0_S2_iPiS3_,"ax",@progbits
	.align	128
        .global         _Z18patternMatchKernelPKcPKiiS0_S2_iPiS3_
        .type           _Z18patternMatchKernelPKcPKiiS0_S2_iPiS3_,@function
        .size           _Z18patternMatchKernelPKcPKiiS0_S2_iPiS3_,(.L_x_62 - _Z18patternMatchKernelPKcPKiiS0_S2_iPiS3_)
        .other          _Z18patternMatchKernelPKcPKiiS0_S2_iPiS3_,@"STO_CUDA_ENTRY STV_DEFAULT"
_Z18patternMatchKernelPKcPKiiS0_S2_iPiS3_:
.text._Z18patternMatchKernelPKcPKiiS0_S2_iPiS3_:
        /* <DEDUP_REMOVED lines=8> */
[----:B------:R-:W0:Y:S02]  /*0080*/  LDC R2, c[0x0][0x3a8] ;  /* 0x0000ea00ff027b82 */ /* 0x000e240000000800 */
[----:B0-----:R-:W-:-:S13]  /*0090*/  ISETP.GE.AND P0, PT, R2, 0x1, PT ;  /* 0x000000010200780c */ /* 0x001fda0003f06270 */
[----:B------:R-:W-:Y:S05]  /*00a0*/  @!P0 EXIT ;  /* 0x000000000000894d */ /* 0x000fea0003800000 */
[----:B------:R-:W0:Y:S01]  /*00b0*/  LDC.64 R8, c[0x0][0x388] ;  /* 0x0000e200ff087b82 */ /* 0x000e220000000a00 */
[----:B------:R-:W1:Y:S01]  /*00c0*/  LDCU.64 UR4, c[0x0][0x358] ;  /* 0x00006b00ff0477ac */ /* 0x000e620008000a00 */
[----:B0-----:R-:W-:-:S05]  /*00d0*/  IMAD.WIDE R8, R0, 0x4, R8 ;  /* 0x0000000400087825 */ /* 0x001fca00078e0208 */
[----:B-1----:R-:W2:Y:S04]  /*00e0*/  LDG.E R7, desc[UR4][R8.64+0x4] ;  /* 0x0000040408077981 */ /* 0x002ea8000c1e1900 */
[----:B------:R-:W3:Y:S01]  /*00f0*/  LDG.E R2, desc[UR4][R8.64] ;  /* 0x0000000408027981 */ /* 0x000ee2000c1e1900 */
[----:B------:R-:W-:Y:S02]  /*0100*/  IMAD.MOV.U32 R3, RZ, RZ, RZ ;  /* 0x000000ffff037224 */ /* 0x000fe400078e00ff */
[----:B------:R-:W-:Y:S02]  /*0110*/  IMAD.MOV.U32 R4, RZ, RZ, RZ ;  /* 0x000000ffff047224 */ /* 0x000fe400078e00ff */
[C---:B--2---:R-:W-:Y:S02]  /*0120*/  VIADD R5, R7.reuse, 0x1 ;  /* 0x0000000107057836 */ /* 0x044fe40000000000 */
[----:B---3--:R-:W-:-:S07]  /*0130*/  IMAD.IADD R6, R7, 0x1, -R2 ;  /* 0x0000000107067824 */ /* 0x008fce00078e0a02 */
.L_x_58:
[----:B------:R-:W0:Y:S01]  /*0140*/  LDC.64 R8, c[0x0][0x3a0] ;  /* 0x0000e800ff087b82 */ /* 0x000e220000000a00 */
[----:B------:R-:W1:Y:S01]  /*0150*/  LDCU.64 UR8, c[0x0][0x398] ;  /* 0x00007300ff0877ac */ /* 0x000e620008000a00 */
[----:B------:R-:W2:Y:S01]  /*0160*/  LDCU.64 UR10, c[0x0][0x380] ;  /* 0x00007000ff0a77ac */ /* 0x000ea20008000a00 */
[----:B0-----:R-:W-:-:S05]  /*0170*/  IMAD.WIDE.U32 R8, R3, 0x4, R8 ;  /* 0x0000000403087825 */ /* 0x001fca00078e0008 */
[----:B------:R-:W3:Y:S01]  /*0180*/  LDG.E R7, desc[UR4][R8.64] ;  /* 0x0000000408077981 */ /* 0x000ee2000c1e1900 */
[----:B------:R-:W-:Y:S01]  /*0190*/  BSSY.RECONVERGENT B0, `(.L_x_51) ;  /* 0x0000035000007945 */ /* 0x000fe20003800200 */
[----:B---3--:R-:W-:-:S13]  /*01a0*/  ISETP.GT.AND P0, PT, R7, R6, PT ;  /* 0x000000060700720c */ /* 0x008fda0003f04270 */
[----:B-12---:R-:W-:Y:S05]  /*01b0*/  @P0 BRA `(.L_x_52) ;  /* 0x0000000000c80947 */ /* 0x006fea0003800000 */
[----:B------:R-:W-:Y:S01]  /*01c0*/  ISETP.GE.AND P0, PT, R7, 0x1, PT ;  /* 0x000000010700780c */ /* 0x000fe20003f06270 */
[----:B------:R-:W-:-:S12]  /*01d0*/  HFMA2 R9, -RZ, RZ, 0, 0 ;  /* 0x00000000ff097431 */ /* 0x000fd800000001ff */
[----:B------:R-:W-:Y:S05]  /*01e0*/  @!P0 BRA `(.L_x_53) ;  /* 0x0000000000548947 */ /* 0x000fea0003800000 */
[--C-:B------:R-:W-:Y:S01]  /*01f0*/  IADD3 R16, PT, PT, R5, -R2, -R7.reuse ;  /* 0x8000000205107210 */ /* 0x100fe20007ffe807 */
[----:B------:R-:W-:Y:S02]  /*0200*/  IMAD.MOV R15, RZ, RZ, -R7 ;  /* 0x000000ffff0f7224 */ /* 0x000fe400078e0a07 */
[----:B------:R-:W-:-:S07]  /*0210*/  IMAD.MOV.U32 R9, RZ, RZ, RZ ;  /* 0x000000ffff097224 */ /* 0x000fce00078e00ff */
.L_x_57:
[----:B------:R-:W-:Y:S01]  /*0220*/  BSSY.RELIABLE B1, `(.L_x_54) ;  /* 0x0000028000017945 */ /* 0x000fe20003800100 */
[----:B------:R-:W-:Y:S01]  /*0230*/  IMAD.IADD R17, R2, 0x1, R9 ;  /* 0x0000000102117824 */ /* 0x000fe200078e0209 */
[----:B------:R-:W-:Y:S01]  /*0240*/  MOV R8, R4 ;  /* 0x0000000400087202 */ /* 0x000fe20000000f00 */
[----:B------:R-:W-:-:S07]  /*0250*/  IMAD.MOV.U32 R14, RZ, RZ, R15 ;  /* 0x000000ffff0e7224 */ /* 0x000fce00078e000f */
.L_x_56:
[C---:B------:R-:W-:Y:S02]  /*0260*/  IADD3 R10, P0, PT, R8.reuse, UR8, RZ ;  /* 0x00000008080a7c10 */ /* 0x040fe4000ff1e0ff */
[C---:B------:R-:W-:Y:S02]  /*0270*/  IADD3 R12, P1, PT, R17.reuse, UR10, RZ ;  /* 0x0000000a110c7c10 */ /* 0x040fe4000ff3e0ff */
[----:B------:R-:W-:Y:S02]  /*0280*/  LEA.HI.X.SX32 R11, R8, UR9, 0x1, P0 ;  /* 0x00000009080b7c11 */ /* 0x000fe400080f0eff */
[----:B------:R-:W-:-:S04]  /*0290*/  LEA.HI.X.SX32 R13, R17, UR11, 0x1, P1 ;  /* 0x0000000b110d7c11 */ /* 0x000fc800088f0eff */
[----:B------:R-:W2:Y:S04]  /*02a0*/  LDG.E.U8 R11, desc[UR4][R10.64] ;  /* 0x000000040a0b7981 */ /* 0x000ea8000c1e1100 */
[----:B------:R-:W2:Y:S02]  /*02b0*/  LDG.E.U8 R12, desc[UR4][R12.64] ;  /* 0x000000040c0c7981 */ /* 0x000ea4000c1e1100 */
[----:B--2---:R-:W-:-:S13]  /*02c0*/  ISETP.NE.AND P0, PT, R12, R11, PT ;  /* 0x0000000b0c00720c */ /* 0x004fda0003f05270 */
[----:B------:R-:W-:Y:S05]  /*02d0*/  @P0 BRA `(.L_x_55) ;  /* 0x0000000000700947 */ /* 0x000fea0003800000 */
[----:B------:R-:W-:Y:S01]  /*02e0*/  VIADD R14, R14, 0x1 ;  /* 0x000000010e0e7836 */ /* 0x000fe20000000000 */
[----:B------:R-:W-:Y:S01]  /*02f0*/  IADD3 R17, PT, PT, R17, 0x1, RZ ;  /* 0x0000000111117810 */ /* 0x000fe20007ffe0ff */
[----:B------:R-:W-:-:S03]  /*0300*/  VIADD R8, R8, 0x1 ;  /* 0x0000000108087836 */ /* 0x000fc60000000000 */
[----:B------:R-:W-:-:S13]  /*0310*/  ISETP.NE.AND P0, PT, R14, RZ, PT ;  /* 0x000000ff0e00720c */ /* 0x000fda0003f05270 */
[----:B------:R-:W-:Y:S05]  /*0320*/  @!P0 BREAK.RELIABLE B1 ;  /* 0x0000000000018942 */ /* 0x000fea0003800100 */
[----:B------:R-:W-:Y:S05]  /*0330*/  @P0 BRA `(.L_x_56) ;  /* 0xfffffffc00c80947 */ /* 0x000fea000383ffff */
.L_x_53:
        /* <DEDUP_REMOVED lines=8> */
[----:B0-----:R-:W-:-:S04]  /*03c0*/  LOP3.LUT R14, R14, UR6, RZ, 0xc0, !PT ;  /* 0x000000060e0e7c12 */ /* 0x001fc8000f8ec0ff */
        /* <DEDUP_REMOVED lines=13> */
.L_x_55:
[----:B------:R-:W-:Y:S05]  /*04a0*/  BSYNC.RELIABLE B1 ;  /* 0x0000000000017941 */ /* 0x000fea0003800100 */
.L_x_54:
[----:B------:R-:W-:-:S05]  /*04b0*/  VIADD R9, R9, 0x1 ;  /* 0x0000000109097836 */ /* 0x000fca0000000000 */
[----:B------:R-:W-:-:S13]  /*04c0*/  ISETP.NE.AND P0, PT, R9, R16, PT ;  /* 0x000000100900720c */ /* 0x000fda0003f05270 */
[----:B------:R-:W-:Y:S05]  /*04d0*/  @P0 BRA `(.L_x_57) ;  /* 0xfffffffc00500947 */ /* 0x000fea000383ffff */
.L_x_52:
[----:B------:R-:W-:Y:S05]  /*04e0*/  BSYNC.RECONVERGENT B0 ;  /* 0x0000000000007941 */ /* 0x000fea0003800200 */
.L_x_51:
[----:B------:R-:W-:Y:S05]  /*04f0*/  WARPSYNC.ALL ;  /* 0x0000000000007948 */ /* 0x000fea0003800000 */
[----:B------:R-:W1:Y:S01]  /*0500*/  LDCU UR6, c[0x0][0x3a8] ;  /* 0x00007500ff0677ac */ /* 0x000e620008000800 */
[----:B0-----:R-:W-:Y:S01]  /*0510*/  IADD3 R3, PT, PT, R3, 0x1, RZ ;  /* 0x0000000103037810 */ /* 0x001fe20007ffe0ff */
[----:B------:R-:W-:-:S03]  /*0520*/  IMAD.IADD R4, R7, 0x1, R4 ;  /* 0x0000000107047824 */ /* 0x000fc600078e0204 */
[----:B-1----:R-:W-:-:S13]  /*0530*/  ISETP.NE.AND P0, PT, R3, UR6, PT ;  /* 0x0000000603007c0c */ /* 0x002fda000bf05270 */
[----:B------:R-:W-:Y:S05]  /*0540*/  @P0 BRA `(.L_x_58) ;  /* 0xfffffff800fc0947 */ /* 0x000fea000383ffff */
[----:B------:R-:W-:Y:S05]  /*0550*/  EXIT ;  /* 0x000000000000794d */ /* 0x000fea0003800000 */
.L_x_59:
        /* <DEDUP_REMOVED lines=10> */
.L_x_62:


//--------------------- .nv.shared.reserved.0     --------------------------
	.section	.nv.shared.reserved.0,"aw",@nobits
	.weak		__nv_reservedSMEM_offset_0_alias
	.size		__nv_reservedSMEM_offset_0_alias, 0, 64
	.other		__nv_reservedSMEM_offset_0_alias,@"STO_CUDA_RESERVED_SHARED STV_DEFAULT"
__nv_reservedSMEM_offset_0_alias:
	.zero		0
	.zero		64


//--------------------- .nv.shared._Z27patternMatchKernelOptimizedPKcPKiiS0_S2_iPiS3_ --------------------------
	.section	.nv.shared._Z27patternMatchKernelOptimizedPKcPKiiS0_S2_iPiS3_,"aw",@nobits
	.sectionflags	@""
	.align	4
.nv.shared._Z27patternMatchKernelOptimizedPKcPKiiS0_S2_iPiS3_:
	.zero		2176


//--------------------- .nv.constant0._Z19extractCallIDKernelPKcPKiiPcPiS4_ --------------------------
	.section	.nv.constant0._Z19extractCallIDKernelPKcPKiiPcPiS4_,"a",@progbits
	.sectionflags	@""
	.align	4
.nv.constant0._Z19extractCallIDKernelPKcPKiiPcPiS4_:
	.zero		944


//--------------------- .nv.constant0._Z27patternMatchKernelOptimizedPKcPKiiS0_S2_iPiS3_ --------------------------
	.section	.nv.constant0._Z27patternMatchKernelOptimizedPKcPKiiS0_S2_iPiS3_,"a",@progbits
	.sectionflags	@""
	.align	4
.nv.constant0._Z27patternMatchKernelOptimizedPKcPKiiS0_S2_iPiS3_:
	.zero		960


//--------------------- .nv.constant0._Z18patternMatchKernelPKcPKiiS0_S2_iPiS3_ --------------------------
	.section	.nv.constant0._Z18patternMatchKernelPKcPKiiS0_S2_iPiS3_,"a",@progbits
	.sectionflags	@""
	.align	4
.nv.constant0._Z18patternMatchKernelPKcPKiiS0_S2_iPiS3_:
	.zero		960


//--------------------- SYMBOLS --------------------------

	.type		.nv.reservedSmem.offset0,@object
	.size		.nv.reservedSmem.offset0,0x4
	.type		.nv.reservedSmem.cap,@object
	.size		.nv.reservedSmem.cap,0x4
